//
// Generated by NVIDIA NVVM Compiler
//
// Compiler Build ID: CL-36424714
// Cuda compilation tools, release 13.0, V13.0.88
// Based on NVVM 20.0.0
//

.version 9.0
.target sm_100
.address_size 64

	// .globl	compute_structural_te_features

.visible .entry compute_structural_te_features(
	.param .u64 .ptr .align 1 compute_structural_te_features_param_0,
	.param .u64 .ptr .align 1 compute_structural_te_features_param_1,
	.param .u64 .ptr .align 1 compute_structural_te_features_param_2,
	.param .u64 .ptr .align 1 compute_structural_te_features_param_3,
	.param .u32 compute_structural_te_features_param_4,
	.param .u64 .ptr .align 1 compute_structural_te_features_param_5
)
{
	.reg .pred 	%p<127>;
	.reg .b32 	%r<251>;
	.reg .b32 	%f<409>;
	.reg .b64 	%rd<112>;

	ld.param.u64 	%rd54, [compute_structural_te_features_param_0];
	ld.param.u64 	%rd55, [compute_structural_te_features_param_1];
	ld.param.u64 	%rd56, [compute_structural_te_features_param_2];
	ld.param.u32 	%r144, [compute_structural_te_features_param_4];
	cvta.to.global.u64 	%rd1, %rd54;
	cvta.to.global.u64 	%rd2, %rd56;
	cvta.to.global.u64 	%rd3, %rd55;
	mov.u32 	%r145, %ctaid.x;
	mov.u32 	%r146, %ntid.x;
	mul.lo.s32 	%r1, %r145, %r146;
	mov.u32 	%r2, %tid.x;
	add.s32 	%r3, %r1, %r2;
	setp.ge.s32 	%p1, %r3, %r144;
	@%p1 bra 	$L__BB0_113;
	mul.wide.s32 	%rd57, %r3, 4;
	add.s64 	%rd58, %rd3, %rd57;
	ld.global.nc.f32 	%f1, [%rd58];
	add.s64 	%rd59, %rd2, %rd57;
	ld.global.nc.f32 	%f2, [%rd59];
	setp.lt.s32 	%p2, %r144, 1;
	mov.b32 	%r188, 0;
	mov.f32 	%f357, 0f00000000;
	@%p2 bra 	$L__BB0_23;
	mul.lo.s32 	%r4, %r144, %r3;
	and.b32  	%r5, %r144, 3;
	setp.lt.u32 	%p3, %r144, 4;
	mov.f32 	%f357, 0f00000000;
	mov.b32 	%r192, 0;
	mov.u32 	%r188, %r192;
	@%p3 bra 	$L__BB0_17;
	neg.s32 	%r183, %r3;
	add.s64 	%rd98, %rd3, 8;
	add.s64 	%rd97, %rd2, 8;
	mul.wide.s32 	%rd60, %r4, 4;
	add.s64 	%rd61, %rd60, %rd1;
	add.s64 	%rd96, %rd61, 8;
	mov.f32 	%f357, 0f00000000;
	mov.b32 	%r185, 0;
	mov.u32 	%r184, %r4;
	mov.u32 	%r188, %r185;
$L__BB0_4:
	setp.eq.s32 	%p4, %r183, 0;
	@%p4 bra 	$L__BB0_7;
	mul.wide.s32 	%rd62, %r184, 4;
	add.s64 	%rd63, %rd1, %rd62;
	ld.global.nc.f32 	%f4, [%rd63];
	setp.ltu.f32 	%p5, %f4, 0f41400000;
	setp.gtu.f32 	%p6, %f4, 0f41A00000;
	or.pred  	%p7, %p5, %p6;
	@%p7 bra 	$L__BB0_7;
	ld.global.nc.f32 	%f111, [%rd98+-8];
	ld.global.nc.f32 	%f112, [%rd97+-8];
	mul.f32 	%f113, %f1, %f111;
	sqrt.rn.f32 	%f114, %f113;
	mul.f32 	%f115, %f2, %f112;
	sqrt.rn.f32 	%f116, %f115;
	mul.f32 	%f117, %f114, %f116;
	mul.f32 	%f118, %f4, %f4;
	div.rn.f32 	%f119, %f117, %f118;
	add.f32 	%f357, %f357, %f119;
	add.s32 	%r188, %r188, 1;
$L__BB0_7:
	add.s32 	%r151, %r185, 1;
	setp.eq.s32 	%p8, %r151, %r3;
	@%p8 bra 	$L__BB0_10;
	ld.global.nc.f32 	%f7, [%rd96+-4];
	setp.ltu.f32 	%p9, %f7, 0f41400000;
	setp.gtu.f32 	%p10, %f7, 0f41A00000;
	or.pred  	%p11, %p9, %p10;
	@%p11 bra 	$L__BB0_10;
	ld.global.nc.f32 	%f120, [%rd98+-4];
	ld.global.nc.f32 	%f121, [%rd97+-4];
	mul.f32 	%f122, %f1, %f120;
	sqrt.rn.f32 	%f123, %f122;
	mul.f32 	%f124, %f2, %f121;
	sqrt.rn.f32 	%f125, %f124;
	mul.f32 	%f126, %f123, %f125;
	mul.f32 	%f127, %f7, %f7;
	div.rn.f32 	%f128, %f126, %f127;
	add.f32 	%f357, %f357, %f128;
	add.s32 	%r188, %r188, 1;
$L__BB0_10:
	add.s32 	%r152, %r185, 2;
	setp.eq.s32 	%p12, %r152, %r3;
	@%p12 bra 	$L__BB0_13;
	ld.global.nc.f32 	%f10, [%rd96];
	setp.ltu.f32 	%p13, %f10, 0f41400000;
	setp.gtu.f32 	%p14, %f10, 0f41A00000;
	or.pred  	%p15, %p13, %p14;
	@%p15 bra 	$L__BB0_13;
	ld.global.nc.f32 	%f129, [%rd98];
	ld.global.nc.f32 	%f130, [%rd97];
	mul.f32 	%f131, %f1, %f129;
	sqrt.rn.f32 	%f132, %f131;
	mul.f32 	%f133, %f2, %f130;
	sqrt.rn.f32 	%f134, %f133;
	mul.f32 	%f135, %f132, %f134;
	mul.f32 	%f136, %f10, %f10;
	div.rn.f32 	%f137, %f135, %f136;
	add.f32 	%f357, %f357, %f137;
	add.s32 	%r188, %r188, 1;
$L__BB0_13:
	add.s32 	%r153, %r185, 3;
	setp.eq.s32 	%p16, %r153, %r3;
	@%p16 bra 	$L__BB0_16;
	ld.global.nc.f32 	%f13, [%rd96+4];
	setp.ltu.f32 	%p17, %f13, 0f41400000;
	setp.gtu.f32 	%p18, %f13, 0f41A00000;
	or.pred  	%p19, %p17, %p18;
	@%p19 bra 	$L__BB0_16;
	ld.global.nc.f32 	%f138, [%rd98+4];
	ld.global.nc.f32 	%f139, [%rd97+4];
	mul.f32 	%f140, %f1, %f138;
	sqrt.rn.f32 	%f141, %f140;
	mul.f32 	%f142, %f2, %f139;
	sqrt.rn.f32 	%f143, %f142;
	mul.f32 	%f144, %f141, %f143;
	mul.f32 	%f145, %f13, %f13;
	div.rn.f32 	%f146, %f144, %f145;
	add.f32 	%f357, %f357, %f146;
	add.s32 	%r188, %r188, 1;
$L__BB0_16:
	add.s32 	%r185, %r185, 4;
	add.s32 	%r184, %r184, 4;
	add.s32 	%r183, %r183, 4;
	add.s64 	%rd98, %rd98, 16;
	add.s64 	%rd97, %rd97, 16;
	add.s64 	%rd96, %rd96, 16;
	and.b32  	%r192, %r144, 2147483644;
	setp.ne.s32 	%p20, %r185, %r192;
	@%p20 bra 	$L__BB0_4;
$L__BB0_17:
	setp.eq.s32 	%p21, %r5, 0;
	@%p21 bra 	$L__BB0_23;
	mul.wide.u32 	%rd64, %r192, 4;
	add.s64 	%rd100, %rd2, %rd64;
	add.s64 	%rd99, %rd3, %rd64;
	add.s32 	%r196, %r192, %r4;
	sub.s32 	%r154, %r192, %r1;
	sub.s32 	%r195, %r154, %r2;
	neg.s32 	%r194, %r5;
$L__BB0_19:
	.pragma "nounroll";
	setp.eq.s32 	%p22, %r195, 0;
	@%p22 bra 	$L__BB0_22;
	mul.wide.s32 	%rd65, %r196, 4;
	add.s64 	%rd66, %rd1, %rd65;
	ld.global.nc.f32 	%f19, [%rd66];
	setp.ltu.f32 	%p23, %f19, 0f41400000;
	setp.gtu.f32 	%p24, %f19, 0f41A00000;
	or.pred  	%p25, %p23, %p24;
	@%p25 bra 	$L__BB0_22;
	ld.global.nc.f32 	%f147, [%rd99];
	ld.global.nc.f32 	%f148, [%rd100];
	mul.f32 	%f149, %f1, %f147;
	sqrt.rn.f32 	%f150, %f149;
	mul.f32 	%f151, %f2, %f148;
	sqrt.rn.f32 	%f152, %f151;
	mul.f32 	%f153, %f150, %f152;
	mul.f32 	%f154, %f19, %f19;
	div.rn.f32 	%f155, %f153, %f154;
	add.f32 	%f357, %f357, %f155;
	add.s32 	%r188, %r188, 1;
$L__BB0_22:
	add.s64 	%rd100, %rd100, 4;
	add.s64 	%rd99, %rd99, 4;
	add.s32 	%r196, %r196, 1;
	add.s32 	%r195, %r195, 1;
	add.s32 	%r194, %r194, 1;
	setp.ne.s32 	%p26, %r194, 0;
	@%p26 bra 	$L__BB0_19;
$L__BB0_23:
	setp.lt.s32 	%p27, %r188, 1;
	mov.f32 	%f365, 0f00000000;
	@%p27 bra 	$L__BB0_25;
	cvt.rn.f32.u32 	%f157, %r188;
	div.rn.f32 	%f158, %f357, %f157;
	mul.f32 	%f365, %f158, 0f41200000;
$L__BB0_25:
	setp.lt.s32 	%p28, %r144, 1;
	mov.b32 	%r205, 0;
	mov.f32 	%f368, 0f00000000;
	mov.f32 	%f369, %f368;
	mov.u32 	%r206, %r205;
	@%p28 bra 	$L__BB0_57;
	mul.lo.s32 	%r39, %r144, %r3;
	setp.lt.u32 	%p29, %r144, 4;
	mov.f32 	%f369, 0f00000000;
	mov.b32 	%r215, 0;
	mov.u32 	%r206, %r215;
	mov.u32 	%r205, %r215;
	mov.f32 	%f368, %f369;
	@%p29 bra 	$L__BB0_49;
	ld.param.u64 	%rd93, [compute_structural_te_features_param_3];
	neg.s32 	%r200, %r3;
	cvta.to.global.u64 	%rd67, %rd93;
	add.s64 	%rd103, %rd67, 8;
	add.s64 	%rd102, %rd3, 8;
	mul.wide.s32 	%rd68, %r39, 4;
	add.s64 	%rd69, %rd68, %rd1;
	add.s64 	%rd101, %rd69, 8;
	mov.f32 	%f369, 0f00000000;
	mov.b32 	%r202, 0;
	mov.u32 	%r201, %r39;
	mov.u32 	%r206, %r202;
	mov.u32 	%r205, %r202;
$L__BB0_28:
	setp.eq.s32 	%p30, %r200, 0;
	@%p30 bra 	$L__BB0_33;
	mul.wide.s32 	%rd70, %r201, 4;
	add.s64 	%rd71, %rd1, %rd70;
	ld.global.nc.f32 	%f163, [%rd71];
	setp.geu.f32 	%p31, %f163, 0f41000000;
	@%p31 bra 	$L__BB0_33;
	ld.global.nc.f32 	%f27, [%rd103+-8];
	ld.global.nc.f32 	%f28, [%rd102+-8];
	setp.geu.f32 	%p32, %f27, 0f3ECCCCCD;
	@%p32 bra 	$L__BB0_32;
	add.f32 	%f368, %f368, %f28;
	add.s32 	%r205, %r205, 1;
	bra.uni 	$L__BB0_33;
$L__BB0_32:
	setp.gt.f32 	%p33, %f27, 0f3F19999A;
	add.f32 	%f164, %f369, %f28;
	selp.f32 	%f369, %f164, %f369, %p33;
	selp.u32 	%r159, 1, 0, %p33;
	add.s32 	%r206, %r206, %r159;
$L__BB0_33:
	add.s32 	%r160, %r202, 1;
	setp.eq.s32 	%p34, %r160, %r3;
	@%p34 bra 	$L__BB0_38;
	ld.global.nc.f32 	%f165, [%rd101+-4];
	setp.geu.f32 	%p35, %f165, 0f41000000;
	@%p35 bra 	$L__BB0_38;
	ld.global.nc.f32 	%f33, [%rd103+-4];
	ld.global.nc.f32 	%f34, [%rd102+-4];
	setp.lt.f32 	%p36, %f33, 0f3ECCCCCD;
	@%p36 bra 	$L__BB0_37;
	setp.gt.f32 	%p37, %f33, 0f3F19999A;
	add.f32 	%f166, %f369, %f34;
	selp.f32 	%f369, %f166, %f369, %p37;
	selp.u32 	%r161, 1, 0, %p37;
	add.s32 	%r206, %r206, %r161;
	bra.uni 	$L__BB0_38;
$L__BB0_37:
	add.f32 	%f368, %f368, %f34;
	add.s32 	%r205, %r205, 1;
$L__BB0_38:
	add.s32 	%r162, %r202, 2;
	setp.eq.s32 	%p38, %r162, %r3;
	@%p38 bra 	$L__BB0_43;
	ld.global.nc.f32 	%f167, [%rd101];
	setp.geu.f32 	%p39, %f167, 0f41000000;
	@%p39 bra 	$L__BB0_43;
	ld.global.nc.f32 	%f39, [%rd103];
	ld.global.nc.f32 	%f40, [%rd102];
	setp.lt.f32 	%p40, %f39, 0f3ECCCCCD;
	@%p40 bra 	$L__BB0_42;
	setp.gt.f32 	%p41, %f39, 0f3F19999A;
	add.f32 	%f168, %f369, %f40;
	selp.f32 	%f369, %f168, %f369, %p41;
	selp.u32 	%r163, 1, 0, %p41;
	add.s32 	%r206, %r206, %r163;
	bra.uni 	$L__BB0_43;
$L__BB0_42:
	add.f32 	%f368, %f368, %f40;
	add.s32 	%r205, %r205, 1;
$L__BB0_43:
	add.s32 	%r164, %r202, 3;
	setp.eq.s32 	%p42, %r164, %r3;
	@%p42 bra 	$L__BB0_48;
	ld.global.nc.f32 	%f169, [%rd101+4];
	setp.geu.f32 	%p43, %f169, 0f41000000;
	@%p43 bra 	$L__BB0_48;
	ld.global.nc.f32 	%f45, [%rd103+4];
	ld.global.nc.f32 	%f46, [%rd102+4];
	setp.lt.f32 	%p44, %f45, 0f3ECCCCCD;
	@%p44 bra 	$L__BB0_47;
	setp.gt.f32 	%p45, %f45, 0f3F19999A;
	add.f32 	%f170, %f369, %f46;
	selp.f32 	%f369, %f170, %f369, %p45;
	selp.u32 	%r165, 1, 0, %p45;
	add.s32 	%r206, %r206, %r165;
	bra.uni 	$L__BB0_48;
$L__BB0_47:
	add.f32 	%f368, %f368, %f46;
	add.s32 	%r205, %r205, 1;
$L__BB0_48:
	add.s32 	%r202, %r202, 4;
	add.s32 	%r201, %r201, 4;
	add.s32 	%r200, %r200, 4;
	add.s64 	%rd103, %rd103, 16;
	add.s64 	%rd102, %rd102, 16;
	add.s64 	%rd101, %rd101, 16;
	and.b32  	%r215, %r144, 2147483644;
	setp.ne.s32 	%p46, %r202, %r215;
	@%p46 bra 	$L__BB0_28;
$L__BB0_49:
	and.b32  	%r71, %r144, 3;
	setp.eq.s32 	%p47, %r71, 0;
	@%p47 bra 	$L__BB0_57;
	ld.param.u64 	%rd94, [compute_structural_te_features_param_3];
	mul.wide.u32 	%rd72, %r215, 4;
	add.s64 	%rd105, %rd3, %rd72;
	cvta.to.global.u64 	%rd73, %rd94;
	add.s64 	%rd104, %rd73, %rd72;
	add.s32 	%r220, %r215, %r39;
	sub.s32 	%r166, %r215, %r1;
	sub.s32 	%r219, %r166, %r2;
	neg.s32 	%r218, %r71;
$L__BB0_51:
	.pragma "nounroll";
	setp.eq.s32 	%p48, %r219, 0;
	@%p48 bra 	$L__BB0_56;
	mul.wide.s32 	%rd74, %r220, 4;
	add.s64 	%rd75, %rd1, %rd74;
	ld.global.nc.f32 	%f171, [%rd75];
	setp.geu.f32 	%p49, %f171, 0f41000000;
	@%p49 bra 	$L__BB0_56;
	ld.global.nc.f32 	%f57, [%rd104];
	ld.global.nc.f32 	%f58, [%rd105];
	setp.lt.f32 	%p50, %f57, 0f3ECCCCCD;
	@%p50 bra 	$L__BB0_55;
	setp.gt.f32 	%p51, %f57, 0f3F19999A;
	add.f32 	%f172, %f369, %f58;
	selp.f32 	%f369, %f172, %f369, %p51;
	selp.u32 	%r167, 1, 0, %p51;
	add.s32 	%r206, %r206, %r167;
	bra.uni 	$L__BB0_56;
$L__BB0_55:
	add.f32 	%f368, %f368, %f58;
	add.s32 	%r205, %r205, 1;
$L__BB0_56:
	add.s64 	%rd105, %rd105, 4;
	add.s64 	%rd104, %rd104, 4;
	add.s32 	%r220, %r220, 1;
	add.s32 	%r219, %r219, 1;
	add.s32 	%r218, %r218, 1;
	setp.ne.s32 	%p52, %r218, 0;
	@%p52 bra 	$L__BB0_51;
$L__BB0_57:
	setp.lt.s32 	%p53, %r205, 1;
	mov.f32 	%f386, 0f00000000;
	@%p53 bra 	$L__BB0_59;
	cvt.rn.f32.u32 	%f174, %r205;
	div.rn.f32 	%f386, %f368, %f174;
$L__BB0_59:
	setp.lt.s32 	%p54, %r206, 1;
	mov.f32 	%f387, 0f00000000;
	@%p54 bra 	$L__BB0_61;
	cvt.rn.f32.u32 	%f176, %r206;
	div.rn.f32 	%f387, %f369, %f176;
$L__BB0_61:
	setp.lt.s32 	%p55, %r144, 1;
	sub.f32 	%f69, %f386, %f387;
	mov.f32 	%f395, 0f00000000;
	@%p55 bra 	$L__BB0_88;
	mul.lo.s32 	%r89, %r144, %r3;
	and.b32  	%r90, %r144, 3;
	setp.lt.u32 	%p56, %r144, 4;
	mov.f32 	%f395, 0f00000000;
	mov.b32 	%r227, 0;
	@%p56 bra 	$L__BB0_81;
	and.b32  	%r227, %r144, 2147483644;
	mul.wide.s32 	%rd76, %r89, 4;
	add.s64 	%rd77, %rd76, %rd1;
	add.s64 	%rd108, %rd77, 12;
	add.s64 	%rd107, %rd2, 8;
	neg.s32 	%r231, %r3;
	mov.f32 	%f395, 0f00000000;
	mov.b32 	%r233, 0;
	mov.u32 	%r232, %r89;
$L__BB0_64:
	setp.eq.s32 	%p57, %r231, 0;
	@%p57 bra 	$L__BB0_68;
	mul.wide.s32 	%rd78, %r232, 4;
	add.s64 	%rd79, %rd1, %rd78;
	ld.global.nc.f32 	%f78, [%rd79];
	setp.geu.f32 	%p58, %f78, 0f40A00000;
	@%p58 bra 	$L__BB0_68;
	setp.leu.f32 	%p59, %f2, 0f3F333333;
	ld.global.nc.f32 	%f181, [%rd107+-8];
	setp.leu.f32 	%p60, %f181, 0f3F333333;
	or.pred  	%p61, %p59, %p60;
	setp.geu.f32 	%p62, %f78, 0f40800000;
	or.pred  	%p63, %p62, %p61;
	@%p63 bra 	$L__BB0_68;
	mul.f32 	%f183, %f78, %f78;
	rcp.rn.f32 	%f184, %f183;
	add.f32 	%f395, %f395, %f184;
$L__BB0_68:
	add.s32 	%r170, %r233, 1;
	setp.eq.s32 	%p64, %r170, %r3;
	@%p64 bra 	$L__BB0_72;
	ld.global.nc.f32 	%f81, [%rd108+-8];
	setp.geu.f32 	%p65, %f81, 0f40A00000;
	@%p65 bra 	$L__BB0_72;
	setp.leu.f32 	%p66, %f2, 0f3F333333;
	ld.global.nc.f32 	%f185, [%rd107+-4];
	setp.leu.f32 	%p67, %f185, 0f3F333333;
	or.pred  	%p68, %p66, %p67;
	setp.geu.f32 	%p69, %f81, 0f40800000;
	or.pred  	%p70, %p69, %p68;
	@%p70 bra 	$L__BB0_72;
	mul.f32 	%f187, %f81, %f81;
	rcp.rn.f32 	%f188, %f187;
	add.f32 	%f395, %f395, %f188;
$L__BB0_72:
	add.s32 	%r171, %r233, 2;
	setp.eq.s32 	%p71, %r171, %r3;
	@%p71 bra 	$L__BB0_76;
	ld.global.nc.f32 	%f84, [%rd108+-4];
	setp.geu.f32 	%p72, %f84, 0f40A00000;
	@%p72 bra 	$L__BB0_76;
	setp.leu.f32 	%p73, %f2, 0f3F333333;
	ld.global.nc.f32 	%f189, [%rd107];
	setp.leu.f32 	%p74, %f189, 0f3F333333;
	or.pred  	%p75, %p73, %p74;
	setp.geu.f32 	%p76, %f84, 0f40800000;
	or.pred  	%p77, %p76, %p75;
	@%p77 bra 	$L__BB0_76;
	mul.f32 	%f191, %f84, %f84;
	rcp.rn.f32 	%f192, %f191;
	add.f32 	%f395, %f395, %f192;
$L__BB0_76:
	add.s32 	%r172, %r233, 3;
	setp.eq.s32 	%p78, %r172, %r3;
	@%p78 bra 	$L__BB0_80;
	ld.global.nc.f32 	%f87, [%rd108];
	setp.geu.f32 	%p79, %f87, 0f40A00000;
	@%p79 bra 	$L__BB0_80;
	setp.leu.f32 	%p80, %f2, 0f3F333333;
	ld.global.nc.f32 	%f193, [%rd107+4];
	setp.leu.f32 	%p81, %f193, 0f3F333333;
	or.pred  	%p82, %p80, %p81;
	setp.geu.f32 	%p83, %f87, 0f40800000;
	or.pred  	%p84, %p83, %p82;
	@%p84 bra 	$L__BB0_80;
	mul.f32 	%f195, %f87, %f87;
	rcp.rn.f32 	%f196, %f195;
	add.f32 	%f395, %f395, %f196;
$L__BB0_80:
	add.s32 	%r233, %r233, 4;
	add.s32 	%r232, %r232, 4;
	add.s64 	%rd108, %rd108, 16;
	add.s64 	%rd107, %rd107, 16;
	add.s32 	%r231, %r231, 4;
	setp.eq.s32 	%p85, %r233, %r227;
	@%p85 bra 	$L__BB0_81;
	bra.uni 	$L__BB0_64;
$L__BB0_81:
	setp.eq.s32 	%p86, %r90, 0;
	@%p86 bra 	$L__BB0_88;
	mul.wide.u32 	%rd80, %r227, 4;
	add.s64 	%rd106, %rd2, %rd80;
	add.s32 	%r230, %r227, %r89;
	sub.s32 	%r173, %r227, %r1;
	sub.s32 	%r229, %r173, %r2;
	neg.s32 	%r228, %r90;
$L__BB0_83:
	.pragma "nounroll";
	setp.eq.s32 	%p87, %r229, 0;
	@%p87 bra 	$L__BB0_87;
	mul.wide.s32 	%rd81, %r230, 4;
	add.s64 	%rd82, %rd1, %rd81;
	ld.global.nc.f32 	%f73, [%rd82];
	setp.geu.f32 	%p88, %f73, 0f40A00000;
	@%p88 bra 	$L__BB0_87;
	setp.leu.f32 	%p89, %f2, 0f3F333333;
	ld.global.nc.f32 	%f197, [%rd106];
	setp.leu.f32 	%p90, %f197, 0f3F333333;
	or.pred  	%p91, %p89, %p90;
	setp.geu.f32 	%p92, %f73, 0f40800000;
	or.pred  	%p93, %p92, %p91;
	@%p93 bra 	$L__BB0_87;
	mul.f32 	%f199, %f73, %f73;
	rcp.rn.f32 	%f200, %f199;
	add.f32 	%f395, %f395, %f200;
$L__BB0_87:
	add.s64 	%rd106, %rd106, 4;
	add.s32 	%r230, %r230, 1;
	add.s32 	%r229, %r229, 1;
	add.s32 	%r228, %r228, 1;
	setp.ne.s32 	%p94, %r228, 0;
	@%p94 bra 	$L__BB0_83;
$L__BB0_88:
	setp.lt.s32 	%p95, %r144, 1;
	mov.b32 	%r239, 0;
	mov.f32 	%f400, 0f00000000;
	@%p95 bra 	$L__BB0_110;
	mul.lo.s32 	%r103, %r144, %r3;
	and.b32  	%r104, %r144, 3;
	setp.lt.u32 	%p96, %r144, 4;
	mov.f32 	%f400, 0f00000000;
	mov.b32 	%r243, 0;
	mov.u32 	%r239, %r243;
	@%p96 bra 	$L__BB0_104;
	and.b32  	%r243, %r144, 2147483644;
	mul.wide.s32 	%rd83, %r103, 4;
	add.s64 	%rd84, %rd83, %rd1;
	add.s64 	%rd110, %rd84, 12;
	add.s64 	%rd109, %rd3, 8;
	neg.s32 	%r234, %r3;
	mov.f32 	%f400, 0f00000000;
	mov.b32 	%r236, 0;
	mov.u32 	%r235, %r103;
	mov.u32 	%r239, %r236;
$L__BB0_91:
	setp.eq.s32 	%p97, %r234, 0;
	@%p97 bra 	$L__BB0_94;
	mul.wide.s32 	%rd85, %r235, 4;
	add.s64 	%rd86, %rd1, %rd85;
	ld.global.nc.f32 	%f205, [%rd86];
	setp.geu.f32 	%p98, %f205, 0f41400000;
	@%p98 bra 	$L__BB0_94;
	ld.global.nc.f32 	%f206, [%rd109+-8];
	sub.f32 	%f207, %f206, %f1;
	fma.rn.f32 	%f400, %f207, %f207, %f400;
	add.s32 	%r239, %r239, 1;
$L__BB0_94:
	add.s32 	%r178, %r236, 1;
	setp.eq.s32 	%p99, %r178, %r3;
	@%p99 bra 	$L__BB0_97;
	ld.global.nc.f32 	%f208, [%rd110+-8];
	setp.geu.f32 	%p100, %f208, 0f41400000;
	@%p100 bra 	$L__BB0_97;
	ld.global.nc.f32 	%f209, [%rd109+-4];
	sub.f32 	%f210, %f209, %f1;
	fma.rn.f32 	%f400, %f210, %f210, %f400;
	add.s32 	%r239, %r239, 1;
$L__BB0_97:
	add.s32 	%r179, %r236, 2;
	setp.eq.s32 	%p101, %r179, %r3;
	@%p101 bra 	$L__BB0_100;
	ld.global.nc.f32 	%f211, [%rd110+-4];
	setp.geu.f32 	%p102, %f211, 0f41400000;
	@%p102 bra 	$L__BB0_100;
	ld.global.nc.f32 	%f212, [%rd109];
	sub.f32 	%f213, %f212, %f1;
	fma.rn.f32 	%f400, %f213, %f213, %f400;
	add.s32 	%r239, %r239, 1;
$L__BB0_100:
	add.s32 	%r180, %r236, 3;
	setp.eq.s32 	%p103, %r180, %r3;
	@%p103 bra 	$L__BB0_103;
	ld.global.nc.f32 	%f214, [%rd110];
	setp.geu.f32 	%p104, %f214, 0f41400000;
	@%p104 bra 	$L__BB0_103;
	ld.global.nc.f32 	%f215, [%rd109+4];
	sub.f32 	%f216, %f215, %f1;
	fma.rn.f32 	%f400, %f216, %f216, %f400;
	add.s32 	%r239, %r239, 1;
$L__BB0_103:
	add.s32 	%r236, %r236, 4;
	add.s32 	%r235, %r235, 4;
	add.s64 	%rd110, %rd110, 16;
	add.s64 	%rd109, %rd109, 16;
	add.s32 	%r234, %r234, 4;
	setp.ne.s32 	%p105, %r236, %r243;
	@%p105 bra 	$L__BB0_91;
$L__BB0_104:
	setp.eq.s32 	%p106, %r104, 0;
	@%p106 bra 	$L__BB0_110;
	mul.wide.u32 	%rd87, %r243, 4;
	add.s64 	%rd111, %rd3, %rd87;
	add.s32 	%r247, %r243, %r103;
	sub.s32 	%r181, %r243, %r1;
	sub.s32 	%r246, %r181, %r2;
	neg.s32 	%r245, %r104;
$L__BB0_106:
	.pragma "nounroll";
	setp.eq.s32 	%p107, %r246, 0;
	@%p107 bra 	$L__BB0_109;
	mul.wide.s32 	%rd88, %r247, 4;
	add.s64 	%rd89, %rd1, %rd88;
	ld.global.nc.f32 	%f217, [%rd89];
	setp.geu.f32 	%p108, %f217, 0f41400000;
	@%p108 bra 	$L__BB0_109;
	ld.global.nc.f32 	%f218, [%rd111];
	sub.f32 	%f219, %f218, %f1;
	fma.rn.f32 	%f400, %f219, %f219, %f400;
	add.s32 	%r239, %r239, 1;
$L__BB0_109:
	add.s64 	%rd111, %rd111, 4;
	add.s32 	%r247, %r247, 1;
	add.s32 	%r246, %r246, 1;
	add.s32 	%r245, %r245, 1;
	setp.ne.s32 	%p109, %r245, 0;
	@%p109 bra 	$L__BB0_106;
$L__BB0_110:
	setp.lt.s32 	%p110, %r239, 1;
	mov.f32 	%f408, 0f00000000;
	@%p110 bra 	$L__BB0_112;
	cvt.rn.f32.u32 	%f221, %r239;
	div.rn.f32 	%f222, %f400, %f221;
	sqrt.rn.f32 	%f408, %f222;
$L__BB0_112:
	ld.param.u64 	%rd95, [compute_structural_te_features_param_5];
	abs.f32 	%f223, %f69;
	cvt.rn.f32.s32 	%f224, %r188;
	div.rn.f32 	%f225, %f224, 0f41200000;
	sqrt.rn.f32 	%f226, %f225;
	mul.f32 	%f227, %f1, %f2;
	mul.f32 	%f228, %f227, %f226;
	mov.f32 	%f229, 0f3F800000;
	sub.f32 	%f230, %f229, %f2;
	mul.f32 	%f231, %f1, %f230;
	sub.f32 	%f232, %f229, %f1;
	mul.f32 	%f233, %f232, %f2;
	sub.f32 	%f234, %f231, %f233;
	abs.f32 	%f235, %f231;
	mul.f32 	%f236, %f235, 0f4038AA3B;
	ex2.approx.ftz.f32 	%f237, %f236;
	add.f32 	%f238, %f237, 0f3F800000;
	rcp.approx.ftz.f32 	%f239, %f238;
	fma.rn.f32 	%f240, %f239, 0fC0000000, 0f3F800000;
	setp.ge.f32 	%p111, %f235, 0f41102CB4;
	selp.f32 	%f241, 0f3F800000, %f240, %p111;
	copysign.f32 	%f242, %f231, %f241;
	mul.f32 	%f243, %f231, %f231;
	fma.rn.f32 	%f244, %f243, 0f3C80F082, 0fBD563CAE;
	fma.rn.f32 	%f245, %f244, %f243, 0f3E085941;
	fma.rn.f32 	%f246, %f245, %f243, 0fBEAAA9ED;
	fma.rn.f32 	%f247, %f246, %f243, 0f00000000;
	fma.rn.f32 	%f248, %f247, %f231, %f231;
	setp.ge.f32 	%p112, %f235, 0f3F19999A;
	selp.f32 	%f249, %f242, %f248, %p112;
	shl.b32 	%r182, %r3, 3;
	cvta.to.global.u64 	%rd90, %rd95;
	mul.wide.s32 	%rd91, %r182, 4;
	add.s64 	%rd92, %rd90, %rd91;
	st.global.f32 	[%rd92], %f249;
	abs.f32 	%f250, %f233;
	mul.f32 	%f251, %f250, 0f4038AA3B;
	ex2.approx.ftz.f32 	%f252, %f251;
	add.f32 	%f253, %f252, 0f3F800000;
	rcp.approx.ftz.f32 	%f254, %f253;
	fma.rn.f32 	%f255, %f254, 0fC0000000, 0f3F800000;
	setp.ge.f32 	%p113, %f250, 0f41102CB4;
	selp.f32 	%f256, 0f3F800000, %f255, %p113;
	copysign.f32 	%f257, %f233, %f256;
	mul.f32 	%f258, %f233, %f233;
	fma.rn.f32 	%f259, %f258, 0f3C80F082, 0fBD563CAE;
	fma.rn.f32 	%f260, %f259, %f258, 0f3E085941;
	fma.rn.f32 	%f261, %f260, %f258, 0fBEAAA9ED;
	fma.rn.f32 	%f262, %f261, %f258, 0f00000000;
	fma.rn.f32 	%f263, %f262, %f233, %f233;
	setp.ge.f32 	%p114, %f250, 0f3F19999A;
	selp.f32 	%f264, %f257, %f263, %p114;
	st.global.f32 	[%rd92+4], %f264;
	abs.f32 	%f265, %f234;
	mul.f32 	%f266, %f265, 0f4038AA3B;
	ex2.approx.ftz.f32 	%f267, %f266;
	add.f32 	%f268, %f267, 0f3F800000;
	rcp.approx.ftz.f32 	%f269, %f268;
	fma.rn.f32 	%f270, %f269, 0fC0000000, 0f3F800000;
	setp.ge.f32 	%p115, %f265, 0f41102CB4;
	selp.f32 	%f271, 0f3F800000, %f270, %p115;
	copysign.f32 	%f272, %f234, %f271;
	mul.f32 	%f273, %f234, %f234;
	fma.rn.f32 	%f274, %f273, 0f3C80F082, 0fBD563CAE;
	fma.rn.f32 	%f275, %f274, %f273, 0f3E085941;
	fma.rn.f32 	%f276, %f275, %f273, 0fBEAAA9ED;
	fma.rn.f32 	%f277, %f276, %f273, 0f00000000;
	fma.rn.f32 	%f278, %f277, %f234, %f234;
	setp.ge.f32 	%p116, %f265, 0f3F19999A;
	selp.f32 	%f279, %f272, %f278, %p116;
	st.global.f32 	[%rd92+8], %f279;
	abs.f32 	%f280, %f365;
	mul.f32 	%f281, %f280, 0f4038AA3B;
	ex2.approx.ftz.f32 	%f282, %f281;
	add.f32 	%f283, %f282, 0f3F800000;
	rcp.approx.ftz.f32 	%f284, %f283;
	fma.rn.f32 	%f285, %f284, 0fC0000000, 0f3F800000;
	setp.ge.f32 	%p117, %f280, 0f41102CB4;
	selp.f32 	%f286, 0f3F800000, %f285, %p117;
	copysign.f32 	%f287, %f365, %f286;
	mul.f32 	%f288, %f365, %f365;
	fma.rn.f32 	%f289, %f288, 0f3C80F082, 0fBD563CAE;
	fma.rn.f32 	%f290, %f289, %f288, 0f3E085941;
	fma.rn.f32 	%f291, %f290, %f288, 0fBEAAA9ED;
	fma.rn.f32 	%f292, %f291, %f288, 0f00000000;
	fma.rn.f32 	%f293, %f292, %f365, %f365;
	setp.ge.f32 	%p118, %f280, 0f3F19999A;
	selp.f32 	%f294, %f287, %f293, %p118;
	st.global.f32 	[%rd92+12], %f294;
	abs.f32 	%f295, %f228;
	mul.f32 	%f296, %f295, 0f4038AA3B;
	ex2.approx.ftz.f32 	%f297, %f296;
	add.f32 	%f298, %f297, 0f3F800000;
	rcp.approx.ftz.f32 	%f299, %f298;
	fma.rn.f32 	%f300, %f299, 0fC0000000, 0f3F800000;
	setp.ge.f32 	%p119, %f295, 0f41102CB4;
	selp.f32 	%f301, 0f3F800000, %f300, %p119;
	copysign.f32 	%f302, %f228, %f301;
	mul.f32 	%f303, %f228, %f228;
	fma.rn.f32 	%f304, %f303, 0f3C80F082, 0fBD563CAE;
	fma.rn.f32 	%f305, %f304, %f303, 0f3E085941;
	fma.rn.f32 	%f306, %f305, %f303, 0fBEAAA9ED;
	fma.rn.f32 	%f307, %f306, %f303, 0f00000000;
	fma.rn.f32 	%f308, %f307, %f228, %f228;
	setp.ge.f32 	%p120, %f295, 0f3F19999A;
	selp.f32 	%f309, %f302, %f308, %p120;
	st.global.f32 	[%rd92+16], %f309;
	abs.f32 	%f310, %f223;
	mul.f32 	%f311, %f310, 0f4038AA3B;
	ex2.approx.ftz.f32 	%f312, %f311;
	add.f32 	%f313, %f312, 0f3F800000;
	rcp.approx.ftz.f32 	%f314, %f313;
	fma.rn.f32 	%f315, %f314, 0fC0000000, 0f3F800000;
	setp.ge.f32 	%p121, %f310, 0f41102CB4;
	selp.f32 	%f316, 0f3F800000, %f315, %p121;
	copysign.f32 	%f317, %f223, %f316;
	mul.f32 	%f318, %f223, %f223;
	fma.rn.f32 	%f319, %f318, 0f3C80F082, 0fBD563CAE;
	fma.rn.f32 	%f320, %f319, %f318, 0f3E085941;
	fma.rn.f32 	%f321, %f320, %f318, 0fBEAAA9ED;
	fma.rn.f32 	%f322, %f321, %f318, 0f00000000;
	fma.rn.f32 	%f323, %f322, %f223, %f223;
	setp.ge.f32 	%p122, %f310, 0f3F19999A;
	selp.f32 	%f324, %f317, %f323, %p122;
	st.global.f32 	[%rd92+20], %f324;
	abs.f32 	%f325, %f395;
	mul.f32 	%f326, %f325, 0f4038AA3B;
	ex2.approx.ftz.f32 	%f327, %f326;
	add.f32 	%f328, %f327, 0f3F800000;
	rcp.approx.ftz.f32 	%f329, %f328;
	fma.rn.f32 	%f330, %f329, 0fC0000000, 0f3F800000;
	setp.ge.f32 	%p123, %f325, 0f41102CB4;
	selp.f32 	%f331, 0f3F800000, %f330, %p123;
	copysign.f32 	%f332, %f395, %f331;
	mul.f32 	%f333, %f395, %f395;
	fma.rn.f32 	%f334, %f333, 0f3C80F082, 0fBD563CAE;
	fma.rn.f32 	%f335, %f334, %f333, 0f3E085941;
	fma.rn.f32 	%f336, %f335, %f333, 0fBEAAA9ED;
	fma.rn.f32 	%f337, %f336, %f333, 0f00000000;
	fma.rn.f32 	%f338, %f337, %f395, %f395;
	setp.ge.f32 	%p124, %f325, 0f3F19999A;
	selp.f32 	%f339, %f332, %f338, %p124;
	st.global.f32 	[%rd92+24], %f339;
	abs.f32 	%f340, %f408;
	mul.f32 	%f341, %f340, 0f4038AA3B;
	ex2.approx.ftz.f32 	%f342, %f341;
	add.f32 	%f343, %f342, 0f3F800000;
	rcp.approx.ftz.f32 	%f344, %f343;
	fma.rn.f32 	%f345, %f344, 0fC0000000, 0f3F800000;
	setp.ge.f32 	%p125, %f340, 0f41102CB4;
	selp.f32 	%f346, 0f3F800000, %f345, %p125;
	copysign.f32 	%f347, %f408, %f346;
	mul.f32 	%f348, %f408, %f408;
	fma.rn.f32 	%f349, %f348, 0f3C80F082, 0fBD563CAE;
	fma.rn.f32 	%f350, %f349, %f348, 0f3E085941;
	fma.rn.f32 	%f351, %f350, %f348, 0fBEAAA9ED;
	fma.rn.f32 	%f352, %f351, %f348, 0f00000000;
	fma.rn.f32 	%f353, %f352, %f408, %f408;
	setp.ge.f32 	%p126, %f340, 0f3F19999A;
	selp.f32 	%f354, %f347, %f353, %p126;
	st.global.f32 	[%rd92+28], %f354;
$L__BB0_113:
	ret;

}


// ===== COMPILED SASS (sm_100) =====

	.target	sm_100

	.elftype	@"ET_EXEC"


//--------------------- .note.nv.tkinfo           --------------------------
	.section	.note.nv.tkinfo,"",@"SHT_NOTE"
	.sectionflags	@"SHF_NOTE_NV_TKINFO"
	.tkinfo
        /*0018*/ 	.word	0x00000002
        /*0030*/ 	.string	""
        /*0030*/ 	.string	"ptxas"
        /*0030*/ 	.string	"Cuda compilation tools, release 13.0, V13.0.88"
        /*0030*/ 	.string	"Build cuda_13.0.r13.0/compiler.36424714_0"
        /*0030*/ 	.string	"-arch sm_100 -m 64 "



//--------------------- .note.nv.cuinfo           --------------------------
	.section	.note.nv.cuinfo,"",@"SHT_NOTE"
	.sectionflags	@"SHF_NOTE_NV_CUINFO"
        /*0018*/ 	.short	0x0002
        /*001a*/ 	.short	0x0064
        /*001c*/ 	.short	0x0082
	.zero		2


//--------------------- .nv.info                  --------------------------
	.section	.nv.info,"",@"SHT_CUDA_INFO"
	.align	4


	//----- nvinfo : EIATTR_REGCOUNT
	.align		4
        /*0000*/ 	.byte	0x04, 0x2f
        /*0002*/ 	.short	(.L_1 - .L_0)
	.align		4
.L_0:
        /*0004*/ 	.word	index@(compute_structural_te_features)
        /*0008*/ 	.word	0x0000001f


	//----- nvinfo : EIATTR_FRAME_SIZE
	.align		4
.L_1:
        /*000c*/ 	.byte	0x04, 0x11
        /*000e*/ 	.short	(.L_3 - .L_2)
	.align		4
.L_2:
        /*0010*/ 	.word	index@($__internal_2_$__cuda_sm3x_div_rn_noftz_f32_slowpath)
        /*0014*/ 	.word	0x00000000


	//----- nvinfo : EIATTR_FRAME_SIZE
	.align		4
.L_3:
        /*0018*/ 	.byte	0x04, 0x11
        /*001a*/ 	.short	(.L_5 - .L_4)
	.align		4
.L_4:
        /*001c*/ 	.word	index@($__internal_1_$__cuda_sm20_sqrt_rn_f32_slowpath)
        /*0020*/ 	.word	0x00000000


	//----- nvinfo : EIATTR_FRAME_SIZE
	.align		4
.L_5:
        /*0024*/ 	.byte	0x04, 0x11
        /*0026*/ 	.short	(.L_7 - .L_6)
	.align		4
.L_6:
        /*0028*/ 	.word	index@($__internal_0_$__cuda_sm20_rcp_rn_f32_slowpath)
        /*002c*/ 	.word	0x00000000


	//----- nvinfo : EIATTR_FRAME_SIZE
	.align		4
.L_7:
        /*0030*/ 	.byte	0x04, 0x11
        /*0032*/ 	.short	(.L_9 - .L_8)
	.align		4
.L_8:
        /*0034*/ 	.word	index@(compute_structural_te_features)
        /*0038*/ 	.word	0x00000000


	//----- nvinfo : EIATTR_MIN_STACK_SIZE
	.align		4
.L_9:
        /*003c*/ 	.byte	0x04, 0x12
        /*003e*/ 	.short	(.L_11 - .L_10)
	.align		4
.L_10:
        /*0040*/ 	.word	index@(compute_structural_te_features)
        /*0044*/ 	.word	0x00000000
.L_11:


//--------------------- .nv.compat                --------------------------
	.section	.nv.compat,"",@"SHT_CUDA_COMPAT_INFO"
	.align	4
        /*0000*/ 	.byte	0x02, 0x09, 0x00, 0x00, 0x02, 0x02, 0x01, 0x00, 0x02, 0x05, 0x05, 0x00, 0x03, 0x07, 0x01, 0x01
        /*0010*/ 	.byte	0x02, 0x03, 0x00, 0x00, 0x02, 0x06, 0x01, 0x00, 0x04, 0x0b, 0x08, 0x00, 0x01, 0x00, 0x00, 0x00
        /*0020*/ 	.byte	0x00, 0x00, 0x00, 0x00


//--------------------- .nv.info.compute_structural_te_features --------------------------
	.section	.nv.info.compute_structural_te_features,"",@"SHT_CUDA_INFO"
	.sectionflags	@""
	.align	4


	//----- nvinfo : EIATTR_CUDA_API_VERSION
	.align		4
        /*0000*/ 	.byte	0x04, 0x37
        /*0002*/ 	.short	(.L_13 - .L_12)
.L_12:
        /*0004*/ 	.word	0x00000082


	//----- nvinfo : EIATTR_KPARAM_INFO
	.align		4
.L_13:
        /*0008*/ 	.byte	0x04, 0x17
        /*000a*/ 	.short	(.L_15 - .L_14)
.L_14:
        /*000c*/ 	.word	0x00000000
        /*0010*/ 	.short	0x0005
        /*0012*/ 	.short	0x0028
        /*0014*/ 	.byte	0x00, 0xf5, 0x21, 0x00


	//----- nvinfo : EIATTR_KPARAM_INFO
	.align		4
.L_15:
        /*0018*/ 	.byte	0x04, 0x17
        /*001a*/ 	.short	(.L_17 - .L_16)
.L_16:
        /*001c*/ 	.word	0x00000000
        /*0020*/ 	.short	0x0004
        /*0022*/ 	.short	0x0020
        /*0024*/ 	.byte	0x00, 0xf0, 0x11, 0x00


	//----- nvinfo : EIATTR_KPARAM_INFO
	.align		4
.L_17:
        /*0028*/ 	.byte	0x04, 0x17
        /*002a*/ 	.short	(.L_19 - .L_18)
.L_18:
        /*002c*/ 	.word	0x00000000
        /*0030*/ 	.short	0x0003
        /*0032*/ 	.short	0x0018
        /*0034*/ 	.byte	0x00, 0xf5, 0x21, 0x00


	//----- nvinfo : EIATTR_KPARAM_INFO
	.align		4
.L_19:
        /*0038*/ 	.byte	0x04, 0x17
        /*003a*/ 	.short	(.L_21 - .L_20)
.L_20:
        /*003c*/ 	.word	0x00000000
        /*0040*/ 	.short	0x0002
        /*0042*/ 	.short	0x0010
        /*0044*/ 	.byte	0x00, 0xf5, 0x21, 0x00


	//----- nvinfo : EIATTR_KPARAM_INFO
	.align		4
.L_21:
        /*0048*/ 	.byte	0x04, 0x17
        /*004a*/ 	.short	(.L_23 - .L_22)
.L_22:
        /*004c*/ 	.word	0x00000000
        /*0050*/ 	.short	0x0001
        /*0052*/ 	.short	0x0008
        /*0054*/ 	.byte	0x00, 0xf5, 0x21, 0x00


	//----- nvinfo : EIATTR_KPARAM_INFO
	.align		4
.L_23:
        /*0058*/ 	.byte	0x04, 0x17
        /*005a*/ 	.short	(.L_25 - .L_24)
.L_24:
        /*005c*/ 	.word	0x00000000
        /*0060*/ 	.short	0x0000
        /*0062*/ 	.short	0x0000
        /*0064*/ 	.byte	0x00, 0xf5, 0x21, 0x00


	//----- nvinfo : EIATTR_SPARSE_MMA_MASK
	.align		4
.L_25:
        /*0068*/ 	.byte	0x03, 0x50
        /*006a*/ 	.short	0x0000


	//----- nvinfo : EIATTR_MAXREG_COUNT
	.align		4
        /*006c*/ 	.byte	0x03, 0x1b
        /*006e*/ 	.short	0x00ff


	//----- nvinfo : EIATTR_MERCURY_ISA_VERSION
	.align		4
        /*0070*/ 	.byte	0x03, 0x5f
        /*0072*/ 	.short	0x0101


	//----- nvinfo : EIATTR_VRC_CTA_INIT_COUNT
	.align		4
        /*0074*/ 	.byte	0x02, 0x4a
	.zero		1
	.zero		1


	//----- nvinfo : EIATTR_EXIT_INSTR_OFFSETS
	.align		4
        /*0078*/ 	.byte	0x04, 0x1c
        /*007a*/ 	.short	(.L_27 - .L_26)


	//   ....[0]....
.L_26:
        /*007c*/ 	.word	0x00000080


	//   ....[1]....
        /*0080*/ 	.word	0x00004590


	//----- nvinfo : EIATTR_CRS_STACK_SIZE
	.align		4
.L_27:
        /*0084*/ 	.byte	0x04, 0x1e
        /*0086*/ 	.short	(.L_29 - .L_28)
.L_28:
        /*0088*/ 	.word	0x00000000


	//----- nvinfo : EIATTR_CBANK_PARAM_SIZE
	.align		4
.L_29:
        /*008c*/ 	.byte	0x03, 0x19
        /*008e*/ 	.short	0x0030


	//----- nvinfo : EIATTR_PARAM_CBANK
	.align		4
        /*0090*/ 	.byte	0x04, 0x0a
        /*0092*/ 	.short	(.L_31 - .L_30)
	.align		4
.L_30:
        /*0094*/ 	.word	index@(.nv.constant0.compute_structural_te_features)
        /*0098*/ 	.short	0x0380
        /*009a*/ 	.short	0x0030


	//----- nvinfo : EIATTR_SW_WAR
	.align		4
.L_31:
        /*009c*/ 	.byte	0x04, 0x36
        /*009e*/ 	.short	(.L_33 - .L_32)
.L_32:
        /*00a0*/ 	.word	0x00000008
.L_33:


//--------------------- .nv.callgraph             --------------------------
	.section	.nv.callgraph,"",@"SHT_CUDA_CALLGRAPH"
	.align	4
	.sectionentsize	8
	.align		4
        /*0000*/ 	.word	0x00000000
	.align		4
        /*0004*/ 	.word	0xffffffff
	.align		4
        /*0008*/ 	.word	0x00000000
	.align		4
        /*000c*/ 	.word	0xfffffffe
	.align		4
        /*0010*/ 	.word	0x00000000
	.align		4
        /*0014*/ 	.word	0xfffffffd
	.align		4
        /*0018*/ 	.word	0x00000000
	.align		4
        /*001c*/ 	.word	0xfffffffc


//--------------------- .text.compute_structural_te_features --------------------------
	.section	.text.compute_structural_te_features,"ax",@progbits
	.align	128
        .global         compute_structural_te_features
        .type           compute_structural_te_features,@function
        .size           compute_structural_te_features,(.L_x_152 - compute_structural_te_features)
        .other          compute_structural_te_features,@"STO_CUDA_ENTRY STV_DEFAULT"
compute_structural_te_features:
.text.compute_structural_te_features:
[----:B------:R-:W-:Y:S01]  /*0000*/  LDC R1, c[0x0][0x37c] ;  /* 0x0000df00ff017b82 */ /* 0x000fe20000000800 */
[----:B------:R-:W0:Y:S07]  /*0010*/  S2R R4, SR_TID.X ;  /* 0x0000000000047919 */ /* 0x000e2e0000002100 */
[----:B------:R-:W1:Y:S01]  /*0020*/  S2UR UR5, SR_CTAID.X ;  /* 0x00000000000579c3 */ /* 0x000e620000002500 */
[----:B------:R-:W1:Y:S01]  /*0030*/  LDCU UR4, c[0x0][0x360] ;  /* 0x00006c00ff0477ac */ /* 0x000e620008000800 */
[----:B------:R-:W2:Y:S01]  /*0040*/  LDCU UR7, c[0x0][0x3a0] ;  /* 0x00007400ff0777ac */ /* 0x000ea20008000800 */
[----:B-1----:R-:W-:-:S06]  /*0050*/  UIMAD UR5, UR5, UR4, URZ ;  /* 0x00000004050572a4 */ /* 0x002fcc000f8e02ff */
[----:B0-----:R-:W-:-:S04]  /*0060*/  IADD3 R5, PT, PT, R4, UR5, RZ ;  /* 0x0000000504057c10 */ /* 0x001fc8000fffe0ff */
[----:B--2---:R-:W-:-:S13]  /*0070*/  ISETP.GE.AND P0, PT, R5, UR7, PT ;  /* 0x0000000705007c0c */ /* 0x004fda000bf06270 */
[----:B------:R-:W-:Y:S05]  /*0080*/  @P0 EXIT ;  /* 0x000000000000094d */ /* 0x000fea0003800000 */
[----:B------:R-:W0:Y:S01]  /*0090*/  LDC.64 R2, c[0x0][0x388] ;  /* 0x0000e200ff027b82 */ /* 0x000e220000000a00 */
[----:B------:R-:W1:Y:S07]  /*00a0*/  LDCU.64 UR12, c[0x0][0x358] ;  /* 0x00006b00ff0c77ac */ /* 0x000e6e0008000a00 */
[----:B------:R-:W2:Y:S01]  /*00b0*/  LDC.64 R10, c[0x0][0x390] ;  /* 0x0000e400ff0a7b82 */ /* 0x000ea20000000a00 */
[----:B0-----:R-:W-:-:S05]  /*00c0*/  IMAD.WIDE R2, R5, 0x4, R2 ;  /* 0x0000000405027825 */ /* 0x001fca00078e0202 */
[----:B-1----:R0:W5:Y:S01]  /*00d0*/  LDG.E.CONSTANT R6, desc[UR12][R2.64] ;  /* 0x0000000c02067981 */ /* 0x002162000c1e9900 */
[----:B--2---:R-:W-:-:S05]  /*00e0*/  IMAD.WIDE R10, R5, 0x4, R10 ;  /* 0x00000004050a7825 */ /* 0x004fca00078e020a */
[----:B------:R0:W5:Y:S01]  /*00f0*/  LDG.E.CONSTANT R7, desc[UR12][R10.64] ;  /* 0x0000000c0a077981 */ /* 0x000162000c1e9900 */
[----:B------:R-:W-:Y:S01]  /*0100*/  UISETP.GE.AND UP0, UPT, UR7, 0x1, UPT ;  /* 0x000000010700788c */ /* 0x000fe2000bf06270 */
[----:B------:R-:W-:-:S08]  /*0110*/  CS2R R8, SRZ ;  /* 0x0000000000087805 */ /* 0x000fd0000001ff00 */
[----:B0-----:R-:W-:Y:S05]  /*0120*/  BRA.U !UP0, `(.L_x_0) ;  /* 0x0000001508587547 */ /* 0x001fea000b800000 */
[----:B------:R-:W-:Y:S02]  /*0130*/  UISETP.GE.U32.AND UP0, UPT, UR7, 0x4, UPT ;  /* 0x000000040700788c */ /* 0x000fe4000bf06070 */
[----:B------:R-:W-:Y:S01]  /*0140*/  IMAD R18, R5, UR7, RZ ;  /* 0x0000000705127c24 */ /* 0x000fe2000f8e02ff */
[----:B------:R-:W-:Y:S01]  /*0150*/  CS2R R8, SRZ ;  /* 0x0000000000087805 */ /* 0x000fe2000001ff00 */
[----:B------:R-:W-:Y:S01]  /*0160*/  IMAD.MOV.U32 R3, RZ, RZ, RZ ;  /* 0x000000ffff037224 */ /* 0x000fe200078e00ff */
[----:B------:R-:W-:-:S04]  /*0170*/  ULOP3.LUT UR6, UR7, 0x3, URZ, 0xc0, !UPT ;  /* 0x0000000307067892 */ /* 0x000fc8000f8ec0ff */
[----:B------:R-:W-:Y:S08]  /*0180*/  BRA.U !UP0, `(.L_x_1) ;  /* 0x0000001108107547 */ /* 0x000ff0000b800000 */
[----:B------:R-:W0:Y:S01]  /*0190*/  LDC.64 R2, c[0x0][0x380] ;  /* 0x0000e000ff027b82 */ /* 0x000e220000000a00 */
[----:B------:R-:W1:Y:S01]  /*01a0*/  LDCU.64 UR8, c[0x0][0x388] ;  /* 0x00007100ff0877ac */ /* 0x000e620008000a00 */
[----:B------:R-:W-:Y:S01]  /*01b0*/  IMAD.MOV R20, RZ, RZ, -R5 ;  /* 0x000000ffff147224 */ /* 0x000fe200078e0a05 */
[----:B------:R-:W-:Y:S02]  /*01c0*/  CS2R R8, SRZ ;  /* 0x0000000000087805 */ /* 0x000fe4000001ff00 */
[----:B------:R-:W-:Y:S01]  /*01d0*/  MOV R21, R18 ;  /* 0x0000001200157202 */ /* 0x000fe20000000f00 */
[----:B------:R-:W2:Y:S02]  /*01e0*/  LDCU.64 UR10, c[0x0][0x390] ;  /* 0x00007200ff0a77ac */ /* 0x000ea40008000a00 */
[----:B------:R-:W3:Y:S08]  /*01f0*/  LDC R19, c[0x0][0x3a0] ;  /* 0x0000e800ff137b82 */ /* 0x000ef00000000800 */
[----:B------:R-:W4:Y:S01]  /*0200*/  LDC.64 R10, c[0x0][0x380] ;  /* 0x0000e000ff0a7b82 */ /* 0x000f220000000a00 */
[----:B-1----:R-:W-:-:S02]  /*0210*/  UIADD3 UR8, UP0, UPT, UR8, 0x8, URZ ;  /* 0x0000000808087890 */ /* 0x002fc4000ff1e0ff */
[----:B--2---:R-:W-:Y:S01]  /*0220*/  UIADD3 UR4, UP1, UPT, UR10, 0x8, URZ ;  /* 0x000000080a047890 */ /* 0x004fe2000ff3e0ff */
[----:B0-----:R-:W-:Y:S01]  /*0230*/  IMAD.WIDE R2, R18, 0x4, R2 ;  /* 0x0000000412027825 */ /* 0x001fe200078e0202 */
[----:B------:R-:W-:Y:S02]  /*0240*/  UIADD3.X UR9, UPT, UPT, URZ, UR9, URZ, UP0, !UPT ;  /* 0x00000009ff097290 */ /* 0x000fe400087fe4ff */
[----:B------:R-:W-:Y:S01]  /*0250*/  UIADD3.X UR7, UPT, UPT, URZ, UR11, URZ, UP1, !UPT ;  /* 0x0000000bff077290 */ /* 0x000fe20008ffe4ff */
[----:B------:R-:W-:Y:S01]  /*0260*/  IMAD.U32 R12, RZ, RZ, UR8 ;  /* 0x00000008ff0c7e24 */ /* 0x000fe2000f8e00ff */
[----:B------:R-:W-:Y:S02]  /*0270*/  IADD3 R16, P0, PT, R2, 0x8, RZ ;  /* 0x0000000802107810 */ /* 0x000fe40007f1e0ff */
[----:B------:R-:W-:Y:S01]  /*0280*/  IMAD.U32 R13, RZ, RZ, UR9 ;  /* 0x00000009ff0d7e24 */ /* 0x000fe2000f8e00ff */
[----:B------:R-:W-:Y:S01]  /*0290*/  MOV R14, UR4 ;  /* 0x00000004000e7c02 */ /* 0x000fe20008000f00 */
[----:B------:R-:W-:Y:S01]  /*02a0*/  UMOV UR4, URZ ;  /* 0x000000ff00047c82 */ /* 0x000fe20008000000 */
[----:B------:R-:W-:-:S02]  /*02b0*/  IADD3.X R17, PT, PT, RZ, R3, RZ, P0, !PT ;  /* 0x00000003ff117210 */ /* 0x000fc400007fe4ff */
[----:B---3--:R-:W-:-:S07]  /*02c0*/  MOV R15, UR7 ;  /* 0x00000007000f7c02 */ /* 0x008fce0008000f00 */
.L_x_42:
[----:B------:R-:W-:Y:S01]  /*02d0*/  ISETP.NE.AND P0, PT, R20, RZ, PT ;  /* 0x000000ff1400720c */ /* 0x000fe20003f05270 */
[----:B------:R-:W-:-:S12]  /*02e0*/  BSSY.RECONVERGENT B2, `(.L_x_2) ;  /* 0x0000037000027945 */ /* 0x000fd80003800200 */
[----:B------:R-:W-:Y:S05]  /*02f0*/  @!P0 BRA `(.L_x_3) ;  /* 0x0000000000d48947 */ /* 0x000fea0003800000 */
[----:B----4-:R-:W-:-:S05]  /*0300*/  IMAD.WIDE R2, R21, 0x4, R10 ;  /* 0x0000000415027825 */ /* 0x010fca00078e020a */
[----:B------:R-:W2:Y:S02]  /*0310*/  LDG.E.CONSTANT R27, desc[UR12][R2.64] ;  /* 0x0000000c021b7981 */ /* 0x000ea4000c1e9900 */
[----:B--2---:R-:W-:-:S04]  /*0320*/  FSETP.GTU.AND P0, PT, R27, 20, PT ;  /* 0x41a000001b00780b */ /* 0x004fc80003f0c000 */
[----:B------:R-:W-:-:S13]  /*0330*/  FSETP.LTU.OR P0, PT, R27, 12, P0 ;  /* 0x414000001b00780b */ /* 0x000fda0000709400 */
[----:B------:R-:W-:Y:S05]  /*0340*/  @P0 BRA `(.L_x_3) ;  /* 0x0000000000c00947 */ /* 0x000fea0003800000 */
[----:B------:R-:W2:Y:S04]  /*0350*/  LDG.E.CONSTANT R3, desc[UR12][R12.64+-0x8] ;  /* 0xfffff80c0c037981 */ /* 0x000ea8000c1e9900 */
[----:B------:R0:W5:Y:S01]  /*0360*/  LDG.E.CONSTANT R26, desc[UR12][R14.64+-0x8] ;  /* 0xfffff80c0e1a7981 */ /* 0x000162000c1e9900 */
[----:B------:R-:W-:Y:S01]  /*0370*/  BSSY.RECONVERGENT B0, `(.L_x_4) ;  /* 0x000000e000007945 */ /* 0x000fe20003800200 */
[----:B--2--5:R-:W-:-:S04]  /*0380*/  FMUL R2, R6, R3 ;  /* 0x0000000306027220 */ /* 0x024fc80000400000 */
[----:B------:R-:W-:Y:S01]  /*0390*/  VIADD R0, R2, 0xf3000000 ;  /* 0xf300000002007836 */ /* 0x000fe20000000000 */
[----:B------:R0:W1:Y:S04]  /*03a0*/  MUFU.RSQ R3, R2 ;  /* 0x0000000200037308 */ /* 0x0000680000001400 */
[----:B------:R-:W-:-:S13]  /*03b0*/  ISETP.GT.U32.AND P0, PT, R0, 0x727fffff, PT ;  /* 0x727fffff0000780c */ /* 0x000fda0003f04070 */
[----:B01----:R-:W-:Y:S05]  /*03c0*/  @!P0 BRA `(.L_x_5) ;  /* 0x0000000000108947 */ /* 0x003fea0003800000 */
[----:B------:R-:W-:-:S07]  /*03d0*/  MOV R0, 0x3f0 ;  /* 0x000003f000007802 */ /* 0x000fce0000000f00 */
[----:B------:R-:W-:Y:S05]  /*03e0*/  CALL.REL.NOINC `($__internal_1_$__cuda_sm20_sqrt_rn_f32_slowpath) ;  /* 0x0000004400447944 */ /* 0x000fea0003c00000 */
[----:B------:R-:W-:Y:S01]  /*03f0*/  MOV R28, R24 ;  /* 0x00000018001c7202 */ /* 0x000fe20000000f00 */
[----:B------:R-:W-:Y:S06]  /*0400*/  BRA `(.L_x_6) ;  /* 0x0000000000107947 */ /* 0x000fec0003800000 */
.L_x_5:
[----:B------:R-:W-:Y:S01]  /*0410*/  FMUL.FTZ R28, R2, R3 ;  /* 0x00000003021c7220 */ /* 0x000fe20000410000 */
[----:B------:R-:W-:-:S03]  /*0420*/  FMUL.FTZ R0, R3, 0.5 ;  /* 0x3f00000003007820 */ /* 0x000fc60000410000 */
[----:B------:R-:W-:-:S04]  /*0430*/  FFMA R3, -R28, R28, R2 ;  /* 0x0000001c1c037223 */ /* 0x000fc80000000102 */
[----:B------:R-:W-:-:S07]  /*0440*/  FFMA R28, R3, R0, R28 ;  /* 0x00000000031c7223 */ /* 0x000fce000000001c */
.L_x_6:
[----:B------:R-:W-:Y:S05]  /*0450*/  BSYNC.RECONVERGENT B0 ;  /* 0x0000000000007941 */ /* 0x000fea0003800200 */
.L_x_4:
[----:B------:R-:W-:Y:S01]  /*0460*/  FMUL R2, R7, R26 ;  /* 0x0000001a07027220 */ /* 0x000fe20000400000 */
[----:B------:R-:W-:Y:S03]  /*0470*/  BSSY.RECONVERGENT B0, `(.L_x_7) ;  /* 0x000000c000007945 */ /* 0x000fe60003800200 */
[----:B------:R-:W-:Y:S01]  /*0480*/  VIADD R0, R2, 0xf3000000 ;  /* 0xf300000002007836 */ /* 0x000fe20000000000 */
[----:B------:R0:W1:Y:S04]  /*0490*/  MUFU.RSQ R3, R2 ;  /* 0x0000000200037308 */ /* 0x0000680000001400 */
[----:B------:R-:W-:-:S13]  /*04a0*/  ISETP.GT.U32.AND P0, PT, R0, 0x727fffff, PT ;  /* 0x727fffff0000780c */ /* 0x000fda0003f04070 */
[----:B01----:R-:W-:Y:S05]  /*04b0*/  @!P0 BRA `(.L_x_8) ;  /* 0x00000000000c8947 */ /* 0x003fea0003800000 */
[----:B------:R-:W-:-:S07]  /*04c0*/  MOV R0, 0x4e0 ;  /* 0x000004e000007802 */ /* 0x000fce0000000f00 */
[----:B------:R-:W-:Y:S05]  /*04d0*/  CALL.REL.NOINC `($__internal_1_$__cuda_sm20_sqrt_rn_f32_slowpath) ;  /* 0x0000004400087944 */ /* 0x000fea0003c00000 */
[----:B------:R-:W-:Y:S05]  /*04e0*/  BRA `(.L_x_9) ;  /* 0x0000000000107947 */ /* 0x000fea0003800000 */
.L_x_8:
[----:B------:R-:W-:Y:S01]  /*04f0*/  FMUL.FTZ R24, R2, R3 ;  /* 0x0000000302187220 */ /* 0x000fe20000410000 */
[----:B------:R-:W-:-:S03]  /*0500*/  FMUL.FTZ R0, R3, 0.5 ;  /* 0x3f00000003007820 */ /* 0x000fc60000410000 */
[----:B------:R-:W-:-:S04]  /*0510*/  FFMA R3, -R24, R24, R2 ;  /* 0x0000001818037223 */ /* 0x000fc80000000102 */
[----:B------:R-:W-:-:S07]  /*0520*/  FFMA R24, R3, R0, R24 ;  /* 0x0000000003187223 */ /* 0x000fce0000000018 */
.L_x_9:
[----:B------:R-:W-:Y:S05]  /*0530*/  BSYNC.RECONVERGENT B0 ;  /* 0x0000000000007941 */ /* 0x000fea0003800200 */
.L_x_7:
[----:B------:R-:W-:Y:S01]  /*0540*/  FMUL R22, R27, R27 ;  /* 0x0000001b1b167220 */ /* 0x000fe20000400000 */
[----:B------:R-:W-:Y:S01]  /*0550*/  FMUL R3, R24, R28 ;  /* 0x0000001c18037220 */ /* 0x000fe20000400000 */
[----:B------:R-:W-:Y:S02]  /*0560*/  BSSY.RECONVERGENT B3, `(.L_x_10) ;  /* 0x000000c000037945 */ /* 0x000fe40003800200 */
[----:B------:R-:W0:Y:S08]  /*0570*/  MUFU.RCP R0, R22 ;  /* 0x0000001600007308 */ /* 0x000e300000001000 */
[----:B------:R-:W1:Y:S01]  /*0580*/  FCHK P0, R3, R22 ;  /* 0x0000001603007302 */ /* 0x000e620000000000 */
[----:B0-----:R-:W-:-:S04]  /*0590*/  FFMA R23, -R22, R0, 1 ;  /* 0x3f80000016177423 */ /* 0x001fc80000000100 */
[----:B------:R-:W-:-:S04]  /*05a0*/  FFMA R0, R0, R23, R0 ;  /* 0x0000001700007223 */ /* 0x000fc80000000000 */
[----:B------:R-:W-:-:S04]  /*05b0*/  FFMA R23, R3, R0, RZ ;  /* 0x0000000003177223 */ /* 0x000fc800000000ff */
[----:B------:R-:W-:-:S04]  /*05c0*/  FFMA R2, -R22, R23, R3 ;  /* 0x0000001716027223 */ /* 0x000fc80000000103 */
[----:B------:R-:W-:Y:S01]  /*05d0*/  FFMA R0, R0, R2, R23 ;  /* 0x0000000200007223 */ /* 0x000fe20000000017 */
[----:B-1----:R-:W-:Y:S06]  /*05e0*/  @!P0 BRA `(.L_x_11) ;  /* 0x00000000000c8947 */ /* 0x002fec0003800000 */
[----:B------:R-:W-:Y:S02]  /*05f0*/  MOV R0, R22 ;  /* 0x0000001600007202 */ /* 0x000fe40000000f00 */
[----:B------:R-:W-:-:S07]  /*0600*/  MOV R2, 0x620 ;  /* 0x0000062000027802 */ /* 0x000fce0000000f00 */
[----:B------:R-:W-:Y:S05]  /*0610*/  CALL.REL.NOINC `($__internal_2_$__cuda_sm3x_div_rn_noftz_f32_slowpath) ;  /* 0x0000004400107944 */ /* 0x000fea0003c00000 */
.L_x_11:
[----:B------:R-:W-:Y:S05]  /*0620*/  BSYNC.RECONVERGENT B3 ;  /* 0x0000000000037941 */ /* 0x000fea0003800200 */
.L_x_10:
[----:B------:R-:W-:Y:S01]  /*0630*/  FADD R9, R9, R0 ;  /* 0x0000000009097221 */ /* 0x000fe20000000000 */
[----:B------:R-:W-:-:S07]  /*0640*/  VIADD R8, R8, 0x1 ;  /* 0x0000000108087836 */ /* 0x000fce0000000000 */
.L_x_3:
[----:B------:R-:W-:Y:S05]  /*0650*/  BSYNC.RECONVERGENT B2 ;  /* 0x0000000000027941 */ /* 0x000fea0003800200 */
.L_x_2:
[----:B------:R-:W-:Y:S01]  /*0660*/  UIADD3 UR7, UPT, UPT, UR4, 0x1, URZ ;  /* 0x0000000104077890 */ /* 0x000fe2000fffe0ff */
[----:B------:R-:W-:Y:S05]  /*0670*/  BSSY.RECONVERGENT B2, `(.L_x_12) ;  /* 0x0000037000027945 */ /* 0x000fea0003800200 */
[----:B------:R-:W-:-:S13]  /*0680*/  ISETP.NE.AND P0, PT, R5, UR7, PT ;  /* 0x0000000705007c0c */ /* 0x000fda000bf05270 */
[----:B------:R-:W-:Y:S05]  /*0690*/  @!P0 BRA `(.L_x_13) ;  /* 0x0000000000d08947 */ /* 0x000fea0003800000 */
        /* <DEDUP_REMOVED lines=8> */
[----:B------:R0:W1:Y:S01]  /*0720*/  MUFU.RSQ R3, R2 ;  /* 0x0000000200037308 */ /* 0x0000620000001400 */
[----:B------:R-:W-:-:S04]  /*0730*/  IADD3 R0, PT, PT, R2, -0xd000000, RZ ;  /* 0xf300000002007810 */ /* 0x000fc80007ffe0ff */
[----:B------:R-:W-:-:S13]  /*0740*/  ISETP.GT.U32.AND P0, PT, R0, 0x727fffff, PT ;  /* 0x727fffff0000780c */ /* 0x000fda0003f04070 */
[----:B01----:R-:W-:Y:S05]  /*0750*/  @!P0 BRA `(.L_x_15) ;  /* 0x0000000000108947 */ /* 0x003fea0003800000 */
[----:B------:R-:W-:-:S07]  /*0760*/  MOV R0, 0x780 ;  /* 0x0000078000007802 */ /* 0x000fce0000000f00 */
[----:B----4-:R-:W-:Y:S05]  /*0770*/  CALL.REL.NOINC `($__internal_1_$__cuda_sm20_sqrt_rn_f32_slowpath) ;  /* 0x0000004000607944 */ /* 0x010fea0003c00000 */
[----:B------:R-:W-:Y:S01]  /*0780*/  IMAD.MOV.U32 R28, RZ, RZ, R24 ;  /* 0x000000ffff1c7224 */ /* 0x000fe200078e0018 */
[----:B------:R-:W-:Y:S06]  /*0790*/  BRA `(.L_x_16) ;  /* 0x0000000000107947 */ /* 0x000fec0003800000 */
.L_x_15:
[----:B------:R-:W-:Y:S01]  /*07a0*/  FMUL.FTZ R28, R2, R3 ;  /* 0x00000003021c7220 */ /* 0x000fe20000410000 */
[----:B------:R-:W-:-:S03]  /*07b0*/  FMUL.FTZ R0, R3, 0.5 ;  /* 0x3f00000003007820 */ /* 0x000fc60000410000 */
[----:B------:R-:W-:-:S04]  /*07c0*/  FFMA R3, -R28, R28, R2 ;  /* 0x0000001c1c037223 */ /* 0x000fc80000000102 */
[----:B------:R-:W-:-:S07]  /*07d0*/  FFMA R28, R3, R0, R28 ;  /* 0x00000000031c7223 */ /* 0x000fce000000001c */
.L_x_16:
[----:B------:R-:W-:Y:S05]  /*07e0*/  BSYNC.RECONVERGENT B0 ;  /* 0x0000000000007941 */ /* 0x000fea0003800200 */
.L_x_14:
[----:B------:R-:W-:Y:S01]  /*07f0*/  FMUL R2, R7, R26 ;  /* 0x0000001a07027220 */ /* 0x000fe20000400000 */
[----:B------:R-:W-:Y:S03]  /*0800*/  BSSY.RECONVERGENT B0, `(.L_x_17) ;  /* 0x000000c000007945 */ /* 0x000fe60003800200 */
[----:B------:R0:W1:Y:S01]  /*0810*/  MUFU.RSQ R3, R2 ;  /* 0x0000000200037308 */ /* 0x0000620000001400 */
[----:B------:R-:W-:-:S04]  /*0820*/  IADD3 R0, PT, PT, R2, -0xd000000, RZ ;  /* 0xf300000002007810 */ /* 0x000fc80007ffe0ff */
[----:B------:R-:W-:-:S13]  /*0830*/  ISETP.GT.U32.AND P0, PT, R0, 0x727fffff, PT ;  /* 0x727fffff0000780c */ /* 0x000fda0003f04070 */
[----:B01----:R-:W-:Y:S05]  /*0840*/  @!P0 BRA `(.L_x_18) ;  /* 0x00000000000c8947 */ /* 0x003fea0003800000 */
[----:B------:R-:W-:-:S07]  /*0850*/  MOV R0, 0x870 ;  /* 0x0000087000007802 */ /* 0x000fce0000000f00 */
[----:B----4-:R-:W-:Y:S05]  /*0860*/  CALL.REL.NOINC `($__internal_1_$__cuda_sm20_sqrt_rn_f32_slowpath) ;  /* 0x0000004000247944 */ /* 0x010fea0003c00000 */
[----:B------:R-:W-:Y:S05]  /*0870*/  BRA `(.L_x_19) ;  /* 0x0000000000107947 */ /* 0x000fea0003800000 */
.L_x_18:
[----:B------:R-:W-:Y:S01]  /*0880*/  FMUL.FTZ R24, R2, R3 ;  /* 0x0000000302187220 */ /* 0x000fe20000410000 */
[----:B------:R-:W-:-:S03]  /*0890*/  FMUL.FTZ R0, R3, 0.5 ;  /* 0x3f00000003007820 */ /* 0x000fc60000410000 */
[----:B------:R-:W-:-:S04]  /*08a0*/  FFMA R3, -R24, R24, R2 ;  /* 0x0000001818037223 */ /* 0x000fc80000000102 */
[----:B------:R-:W-:-:S07]  /*08b0*/  FFMA R24, R3, R0, R24 ;  /* 0x0000000003187223 */ /* 0x000fce0000000018 */
.L_x_19:
[----:B------:R-:W-:Y:S05]  /*08c0*/  BSYNC.RECONVERGENT B0 ;  /* 0x0000000000007941 */ /* 0x000fea0003800200 */
.L_x_17:
        /* <DEDUP_REMOVED lines=11> */
[----:B------:R-:W-:Y:S01]  /*0980*/  IMAD.MOV.U32 R0, RZ, RZ, R22 ;  /* 0x000000ffff007224 */ /* 0x000fe200078e0016 */
[----:B------:R-:W-:-:S07]  /*0990*/  MOV R2, 0x9b0 ;  /* 0x000009b000027802 */ /* 0x000fce0000000f00 */
[----:B----4-:R-:W-:Y:S05]  /*09a0*/  CALL.REL.NOINC `($__internal_2_$__cuda_sm3x_div_rn_noftz_f32_slowpath) ;  /* 0x00000040002c7944 */ /* 0x010fea0003c00000 */
.L_x_21:
[----:B------:R-:W-:Y:S05]  /*09b0*/  BSYNC.RECONVERGENT B3 ;  /* 0x0000000000037941 */ /* 0x000fea0003800200 */
.L_x_20:
[----:B------:R-:W-:Y:S01]  /*09c0*/  FADD R9, R9, R0 ;  /* 0x0000000009097221 */ /* 0x000fe20000000000 */
[----:B------:R-:W-:-:S07]  /*09d0*/  IADD3 R8, PT, PT, R8, 0x1, RZ ;  /* 0x0000000108087810 */ /* 0x000fce0007ffe0ff */
.L_x_13:
[----:B------:R-:W-:Y:S05]  /*09e0*/  BSYNC.RECONVERGENT B2 ;  /* 0x0000000000027941 */ /* 0x000fea0003800200 */
.L_x_12:
        /* <DEDUP_REMOVED lines=17> */
[----:B----4-:R-:W-:Y:S05]  /*0b00*/  CALL.REL.NOINC `($__internal_1_$__cuda_sm20_sqrt_rn_f32_slowpath) ;  /* 0x0000003c007c7944 */ /* 0x010fea0003c00000 */
[----:B------:R-:W-:Y:S01]  /*0b10*/  MOV R28, R24 ;  /* 0x00000018001c7202 */ /* 0x000fe20000000f00 */
[----:B------:R-:W-:Y:S06]  /*0b20*/  BRA `(.L_x_26) ;  /* 0x0000000000107947 */ /* 0x000fec0003800000 */
.L_x_25:
[----:B------:R-:W-:Y:S01]  /*0b30*/  FMUL.FTZ R28, R2, R3 ;  /* 0x00000003021c7220 */ /* 0x000fe20000410000 */
[----:B------:R-:W-:-:S03]  /*0b40*/  FMUL.FTZ R0, R3, 0.5 ;  /* 0x3f00000003007820 */ /* 0x000fc60000410000 */
[----:B------:R-:W-:-:S04]  /*0b50*/  FFMA R3, -R28, R28, R2 ;  /* 0x0000001c1c037223 */ /* 0x000fc80000000102 */
[----:B------:R-:W-:-:S07]  /*0b60*/  FFMA R28, R3, R0, R28 ;  /* 0x00000000031c7223 */ /* 0x000fce000000001c */
.L_x_26:
[----:B------:R-:W-:Y:S05]  /*0b70*/  BSYNC.RECONVERGENT B0 ;  /* 0x0000000000007941 */ /* 0x000fea0003800200 */
.L_x_24:
[----:B------:R-:W-:Y:S01]  /*0b80*/  FMUL R2, R7, R26 ;  /* 0x0000001a07027220 */ /* 0x000fe20000400000 */
[----:B------:R-:W-:Y:S03]  /*0b90*/  BSSY.RECONVERGENT B0, `(.L_x_27) ;  /* 0x000000c000007945 */ /* 0x000fe60003800200 */
[----:B------:R-:W-:Y:S01]  /*0ba0*/  VIADD R0, R2, 0xf3000000 ;  /* 0xf300000002007836 */ /* 0x000fe20000000000 */
[----:B------:R0:W1:Y:S04]  /*0bb0*/  MUFU.RSQ R3, R2 ;  /* 0x0000000200037308 */ /* 0x0000680000001400 */
[----:B------:R-:W-:-:S13]  /*0bc0*/  ISETP.GT.U32.AND P0, PT, R0, 0x727fffff, PT ;  /* 0x727fffff0000780c */ /* 0x000fda0003f04070 */
[----:B01----:R-:W-:Y:S05]  /*0bd0*/  @!P0 BRA `(.L_x_28) ;  /* 0x00000000000c8947 */ /* 0x003fea0003800000 */
[----:B------:R-:W-:-:S07]  /*0be0*/  MOV R0, 0xc00 ;  /* 0x00000c0000007802 */ /* 0x000fce0000000f00 */
[----:B----4-:R-:W-:Y:S05]  /*0bf0*/  CALL.REL.NOINC `($__internal_1_$__cuda_sm20_sqrt_rn_f32_slowpath) ;  /* 0x0000003c00407944 */ /* 0x010fea0003c00000 */
[----:B------:R-:W-:Y:S05]  /*0c00*/  BRA `(.L_x_29) ;  /* 0x0000000000107947 */ /* 0x000fea0003800000 */
.L_x_28:
[----:B------:R-:W-:Y:S01]  /*0c10*/  FMUL.FTZ R24, R2, R3 ;  /* 0x0000000302187220 */ /* 0x000fe20000410000 */
[----:B------:R-:W-:-:S03]  /*0c20*/  FMUL.FTZ R0, R3, 0.5 ;  /* 0x3f00000003007820 */ /* 0x000fc60000410000 */
[----:B------:R-:W-:-:S04]  /*0c30*/  FFMA R3, -R24, R24, R2 ;  /* 0x0000001818037223 */ /* 0x000fc80000000102 */
[----:B------:R-:W-:-:S07]  /*0c40*/  FFMA R24, R3, R0, R24 ;  /* 0x0000000003187223 */ /* 0x000fce0000000018 */
.L_x_29:
[----:B------:R-:W-:Y:S05]  /*0c50*/  BSYNC.RECONVERGENT B0 ;  /* 0x0000000000007941 */ /* 0x000fea0003800200 */
.L_x_27:
        /* <DEDUP_REMOVED lines=13> */
[----:B----4-:R-:W-:Y:S05]  /*0d30*/  CALL.REL.NOINC `($__internal_2_$__cuda_sm3x_div_rn_noftz_f32_slowpath) ;  /* 0x0000003c00487944 */ /* 0x010fea0003c00000 */
.L_x_31:
[----:B------:R-:W-:Y:S05]  /*0d40*/  BSYNC.RECONVERGENT B3 ;  /* 0x0000000000037941 */ /* 0x000fea0003800200 */
.L_x_30:
[----:B------:R-:W-:Y:S01]  /*0d50*/  FADD R9, R9, R0 ;  /* 0x0000000009097221 */ /* 0x000fe20000000000 */
[----:B------:R-:W-:-:S07]  /*0d60*/  VIADD R8, R8, 0x1 ;  /* 0x0000000108087836 */ /* 0x000fce0000000000 */
.L_x_23:
[----:B------:R-:W-:Y:S05]  /*0d70*/  BSYNC.RECONVERGENT B2 ;  /* 0x0000000000027941 */ /* 0x000fea0003800200 */
.L_x_22:
        /* <DEDUP_REMOVED lines=20> */
.L_x_35:
[----:B------:R-:W-:Y:S01]  /*0ec0*/  FMUL.FTZ R28, R2, R3 ;  /* 0x00000003021c7220 */ /* 0x000fe20000410000 */
[----:B------:R-:W-:-:S03]  /*0ed0*/  FMUL.FTZ R0, R3, 0.5 ;  /* 0x3f00000003007820 */ /* 0x000fc60000410000 */
[----:B------:R-:W-:-:S04]  /*0ee0*/  FFMA R3, -R28, R28, R2 ;  /* 0x0000001c1c037223 */ /* 0x000fc80000000102 */
[----:B------:R-:W-:-:S07]  /*0ef0*/  FFMA R28, R3, R0, R28 ;  /* 0x00000000031c7223 */ /* 0x000fce000000001c */
.L_x_36:
[----:B------:R-:W-:Y:S05]  /*0f00*/  BSYNC.RECONVERGENT B0 ;  /* 0x0000000000007941 */ /* 0x000fea0003800200 */
.L_x_34:
        /* <DEDUP_REMOVED lines=9> */
.L_x_38:
[----:B------:R-:W-:Y:S01]  /*0fa0*/  FMUL.FTZ R24, R2, R3 ;  /* 0x0000000302187220 */ /* 0x000fe20000410000 */
[----:B------:R-:W-:-:S03]  /*0fb0*/  FMUL.FTZ R0, R3, 0.5 ;  /* 0x3f00000003007820 */ /* 0x000fc60000410000 */
[----:B------:R-:W-:-:S04]  /*0fc0*/  FFMA R3, -R24, R24, R2 ;  /* 0x0000001818037223 */ /* 0x000fc80000000102 */
[----:B------:R-:W-:-:S07]  /*0fd0*/  FFMA R24, R3, R0, R24 ;  /* 0x0000000003187223 */ /* 0x000fce0000000018 */
.L_x_39:
[----:B------:R-:W-:Y:S05]  /*0fe0*/  BSYNC.RECONVERGENT B0 ;  /* 0x0000000000007941 */ /* 0x000fea0003800200 */
.L_x_37:
        /* <DEDUP_REMOVED lines=14> */
.L_x_41:
[----:B------:R-:W-:Y:S05]  /*10d0*/  BSYNC.RECONVERGENT B3 ;  /* 0x0000000000037941 */ /* 0x000fea0003800200 */
.L_x_40:
[----:B------:R-:W-:Y:S01]  /*10e0*/  FADD R9, R9, R0 ;  /* 0x0000000009097221 */ /* 0x000fe20000000000 */
[----:B------:R-:W-:-:S07]  /*10f0*/  IADD3 R8, PT, PT, R8, 0x1, RZ ;  /* 0x0000000108087810 */ /* 0x000fce0007ffe0ff */
.L_x_33:
[----:B------:R-:W-:Y:S05]  /*1100*/  BSYNC.RECONVERGENT B2 ;  /* 0x0000000000027941 */ /* 0x000fea0003800200 */
.L_x_32:
[----:B------:R-:W-:Y:S01]  /*1110*/  UIADD3 UR4, UPT, UPT, UR4, 0x4, URZ ;  /* 0x0000000404047890 */ /* 0x000fe2000fffe0ff */
[----:B------:R-:W-:Y:S01]  /*1120*/  LOP3.LUT R3, R19, 0x7ffffffc, RZ, 0xc0, !PT ;  /* 0x7ffffffc13037812 */ /* 0x000fe200078ec0ff */
[----:B------:R-:W-:Y:S01]  /*1130*/  VIADD R20, R20, 0x4 ;  /* 0x0000000414147836 */ /* 0x000fe20000000000 */
[----:B------:R-:W-:Y:S02]  /*1140*/  IADD3 R12, P1, PT, R12, 0x10, RZ ;  /* 0x000000100c0c7810 */ /* 0x000fe40007f3e0ff */
[----:B------:R-:W-:Y:S02]  /*1150*/  IADD3 R16, P3, PT, R16, 0x10, RZ ;  /* 0x0000001010107810 */ /* 0x000fe40007f7e0ff */
[----:B------:R-:W-:Y:S01]  /*1160*/  ISETP.NE.AND P0, PT, R3, UR4, PT ;  /* 0x0000000403007c0c */ /* 0x000fe2000bf05270 */
[----:B------:R-:W-:Y:S01]  /*1170*/  IMAD.X R13, RZ, RZ, R13, P1 ;  /* 0x000000ffff0d7224 */ /* 0x000fe200008e060d */
[----:B------:R-:W-:Y:S01]  /*1180*/  IADD3 R14, P2, PT, R14, 0x10, RZ ;  /* 0x000000100e0e7810 */ /* 0x000fe20007f5e0ff */
[----:B------:R-:W-:Y:S01]  /*1190*/  IMAD.X R17, RZ, RZ, R17, P3 ;  /* 0x000000ffff117224 */ /* 0x000fe200018e0611 */
[----:B------:R-:W-:-:S02]  /*11a0*/  IADD3 R21, PT, PT, R21, 0x4, RZ ;  /* 0x0000000415157810 */ /* 0x000fc40007ffe0ff */
[----:B------:R-:W-:-:S07]  /*11b0*/  IADD3.X R15, PT, PT, RZ, R15, RZ, P2, !PT ;  /* 0x0000000fff0f7210 */ /* 0x000fce00017fe4ff */
[----:B------:R-:W-:Y:S05]  /*11c0*/  @P0 BRA `(.L_x_42) ;  /* 0xfffffff000400947 */ /* 0x000fea000383ffff */
.L_x_1:
[----:B------:R-:W-:-:S09]  /*11d0*/  UISETP.NE.AND UP0, UPT, UR6, URZ, UPT ;  /* 0x000000ff0600728c */ /* 0x000fd2000bf05270 */
[----:B------:R-:W-:Y:S05]  /*11e0*/  BRA.U !UP0, `(.L_x_0) ;  /* 0x0000000508287547 */ /* 0x000fea000b800000 */
[----:B------:R-:W0:Y:S01]  /*11f0*/  LDC.64 R12, c[0x0][0x390] ;  /* 0x0000e400ff0c7b82 */ /* 0x000e220000000a00 */
[----:B------:R-:W-:Y:S01]  /*1200*/  IADD3 R17, PT, PT, R18, R3, RZ ;  /* 0x0000000312117210 */ /* 0x000fe20007ffe0ff */
[----:B------:R-:W-:Y:S01]  /*1210*/  UIADD3 UR6, UPT, UPT, -UR6, URZ, URZ ;  /* 0x000000ff06067290 */ /* 0x000fe2000fffe1ff */
[----:B------:R-:W-:-:S05]  /*1220*/  IADD3 R16, PT, PT, R3, -UR5, -R4 ;  /* 0x8000000503107c10 */ /* 0x000fca000fffe804 */
[----:B----4-:R-:W1:Y:S08]  /*1230*/  LDC.64 R10, c[0x0][0x388] ;  /* 0x0000e200ff0a7b82 */ /* 0x010e700000000a00 */
[----:B------:R-:W2:Y:S01]  /*1240*/  LDC.64 R14, c[0x0][0x380] ;  /* 0x0000e000ff0e7b82 */ /* 0x000ea20000000a00 */
[----:B0-----:R-:W-:-:S04]  /*1250*/  IMAD.WIDE.U32 R12, R3, 0x4, R12 ;  /* 0x00000004030c7825 */ /* 0x001fc800078e000c */
[----:B-1----:R-:W-:-:S07]  /*1260*/  IMAD.WIDE.U32 R10, R3, 0x4, R10 ;  /* 0x00000004030a7825 */ /* 0x002fce00078e000a */
.L_x_53:
[----:B------:R-:W-:Y:S01]  /*1270*/  ISETP.NE.AND P0, PT, R16, RZ, PT ;  /* 0x000000ff1000720c */ /* 0x000fe20003f05270 */
[----:B------:R-:W-:Y:S01]  /*1280*/  UIADD3 UR6, UPT, UPT, UR6, 0x1, URZ ;  /* 0x0000000106067890 */ /* 0x000fe2000fffe0ff */
[----:B------:R-:W-:Y:S03]  /*1290*/  BSSY.RECONVERGENT B2, `(.L_x_43) ;  /* 0x0000038000027945 */ /* 0x000fe60003800200 */
[----:B------:R-:W-:-:S08]  /*12a0*/  UISETP.NE.AND UP0, UPT, UR6, URZ, UPT ;  /* 0x000000ff0600728c */ /* 0x000fd0000bf05270 */
[----:B------:R-:W-:Y:S05]  /*12b0*/  @!P0 BRA `(.L_x_44) ;  /* 0x0000000000d48947 */ /* 0x000fea0003800000 */
[----:B--2---:R-:W-:-:S05]  /*12c0*/  IMAD.WIDE R2, R17, 0x4, R14 ;  /* 0x0000000411027825 */ /* 0x004fca00078e020e */
        /* <DEDUP_REMOVED lines=16> */
.L_x_46:
[----:B------:R-:W-:Y:S01]  /*13d0*/  FMUL.FTZ R20, R2, R3 ;  /* 0x0000000302147220 */ /* 0x000fe20000410000 */
[----:B------:R-:W-:-:S03]  /*13e0*/  FMUL.FTZ R0, R3, 0.5 ;  /* 0x3f00000003007820 */ /* 0x000fc60000410000 */
[----:B------:R-:W-:-:S04]  /*13f0*/  FFMA R3, -R20, R20, R2 ;  /* 0x0000001414037223 */ /* 0x000fc80000000102 */
[----:B------:R-:W-:-:S07]  /*1400*/  FFMA R20, R3, R0, R20 ;  /* 0x0000000003147223 */ /* 0x000fce0000000014 */
.L_x_47:
[----:B------:R-:W-:Y:S05]  /*1410*/  BSYNC.RECONVERGENT B0 ;  /* 0x0000000000007941 */ /* 0x000fea0003800200 */
.L_x_45:
        /* <DEDUP_REMOVED lines=9> */
.L_x_49:
[----:B------:R-:W-:Y:S01]  /*14b0*/  FMUL.FTZ R24, R2, R3 ;  /* 0x0000000302187220 */ /* 0x000fe20000410000 */
[----:B------:R-:W-:-:S03]  /*14c0*/  FMUL.FTZ R0, R3, 0.5 ;  /* 0x3f00000003007820 */ /* 0x000fc60000410000 */
[----:B------:R-:W-:-:S04]  /*14d0*/  FFMA R3, -R24, R24, R2 ;  /* 0x0000001818037223 */ /* 0x000fc80000000102 */
[----:B------:R-:W-:-:S07]  /*14e0*/  FFMA R24, R3, R0, R24 ;  /* 0x0000000003187223 */ /* 0x000fce0000000018 */
.L_x_50:
[----:B------:R-:W-:Y:S05]  /*14f0*/  BSYNC.RECONVERGENT B0 ;  /* 0x0000000000007941 */ /* 0x000fea0003800200 */
.L_x_48:
        /* <DEDUP_REMOVED lines=14> */
.L_x_52:
[----:B------:R-:W-:Y:S05]  /*15e0*/  BSYNC.RECONVERGENT B3 ;  /* 0x0000000000037941 */ /* 0x000fea0003800200 */
.L_x_51:
[----:B------:R-:W-:Y:S01]  /*15f0*/  FADD R9, R9, R0 ;  /* 0x0000000009097221 */ /* 0x000fe20000000000 */
[----:B------:R-:W-:-:S07]  /*1600*/  VIADD R8, R8, 0x1 ;  /* 0x0000000108087836 */ /* 0x000fce0000000000 */
.L_x_44:
[----:B------:R-:W-:Y:S05]  /*1610*/  BSYNC.RECONVERGENT B2 ;  /* 0x0000000000027941 */ /* 0x000fea0003800200 */
.L_x_43:
[----:B------:R-:W-:Y:S01]  /*1620*/  IADD3 R10, P1, PT, R10, 0x4, RZ ;  /* 0x000000040a0a7810 */ /* 0x000fe20007f3e0ff */
[----:B------:R-:W-:Y:S01]  /*1630*/  VIADD R16, R16, 0x1 ;  /* 0x0000000110107836 */ /* 0x000fe20000000000 */
[----:B------:R-:W-:Y:S02]  /*1640*/  IADD3 R12, P0, PT, R12, 0x4, RZ ;  /* 0x000000040c0c7810 */ /* 0x000fe40007f1e0ff */
[----:B------:R-:W-:Y:S01]  /*1650*/  IADD3 R17, PT, PT, R17, 0x1, RZ ;  /* 0x0000000111117810 */ /* 0x000fe20007ffe0ff */
[----:B------:R-:W-:Y:S01]  /*1660*/  IMAD.X R11, RZ, RZ, R11, P1 ;  /* 0x000000ffff0b7224 */ /* 0x000fe200008e060b */
[----:B------:R-:W-:Y:S01]  /*1670*/  IADD3.X R13, PT, PT, RZ, R13, RZ, P0, !PT ;  /* 0x0000000dff0d7210 */ /* 0x000fe200007fe4ff */
[----:B------:R-:W-:Y:S08]  /*1680*/  BRA.U UP0, `(.L_x_53) ;  /* 0xfffffff900f87547 */ /* 0x000ff0000b83ffff */
.L_x_0:
[----:B------:R-:W-:Y:S01]  /*1690*/  ISETP.GE.AND P0, PT, R8, 0x1, PT ;  /* 0x000000010800780c */ /* 0x000fe20003f06270 */
[----:B------:R-:W-:Y:S01]  /*16a0*/  BSSY.RECONVERGENT B2, `(.L_x_54) ;  /* 0x0000013000027945 */ /* 0x000fe20003800200 */
[----:B----4-:R-:W-:-:S11]  /*16b0*/  HFMA2 R10, -RZ, RZ, 0, 0 ;  /* 0x00000000ff0a7431 */ /* 0x010fd600000001ff */
[----:B------:R-:W-:Y:S05]  /*16c0*/  @!P0 BRA `(.L_x_55) ;  /* 0x0000000000408947 */ /* 0x000fea0003800000 */
[----:B------:R-:W-:Y:S01]  /*16d0*/  I2FP.F32.U32 R10, R8 ;  /* 0x00000008000a7245 */ /* 0x000fe20000201000 */
[----:B------:R-:W-:Y:S03]  /*16e0*/  BSSY.RECONVERGENT B3, `(.L_x_56) ;  /* 0x000000d000037945 */ /* 0x000fe60003800200 */
        /* <DEDUP_REMOVED lines=9> */
[----:B------:R-:W-:Y:S02]  /*1780*/  MOV R0, R10 ;  /* 0x0000000a00007202 */ /* 0x000fe40000000f00 */
[----:B------:R-:W-:-:S07]  /*1790*/  MOV R2, 0x17b0 ;  /* 0x000017b000027802 */ /* 0x000fce0000000f00 */
[----:B--2--5:R-:W-:Y:S05]  /*17a0*/  CALL.REL.NOINC `($__internal_2_$__cuda_sm3x_div_rn_noftz_f32_slowpath) ;  /* 0x0000003000ac7944 */ /* 0x024fea0003c00000 */
.L_x_57:
[----:B------:R-:W-:Y:S05]  /*17b0*/  BSYNC.RECONVERGENT B3 ;  /* 0x0000000000037941 */ /* 0x000fea0003800200 */
.L_x_56:
[----:B------:R-:W-:-:S07]  /*17c0*/  FMUL R10, R0, 10 ;  /* 0x41200000000a7820 */ /* 0x000fce0000400000 */
.L_x_55:
[----:B------:R-:W-:Y:S05]  /*17d0*/  BSYNC.RECONVERGENT B2 ;  /* 0x0000000000027941 */ /* 0x000fea0003800200 */
.L_x_54:
[----:B------:R-:W0:Y:S01]  /*17e0*/  LDCU UR8, c[0x0][0x3a0] ;  /* 0x00007400ff0877ac */ /* 0x000e220008000800 */
[----:B------:R-:W-:Y:S02]  /*17f0*/  HFMA2 R11, -RZ, RZ, 0, 0 ;  /* 0x00000000ff0b7431 */ /* 0x000fe400000001ff */
[----:B------:R-:W-:Y:S01]  /*1800*/  IMAD.MOV.U32 R0, RZ, RZ, RZ ;  /* 0x000000ffff007224 */ /* 0x000fe200078e00ff */
[----:B------:R-:W-:Y:S01]  /*1810*/  CS2R R12, SRZ ;  /* 0x00000000000c7805 */ /* 0x000fe2000001ff00 */
[----:B0-----:R-:W-:-:S09]  /*1820*/  UISETP.GE.AND UP0, UPT, UR8, 0x1, UPT ;  /* 0x000000010800788c */ /* 0x001fd2000bf06270 */
[----:B------:R-:W-:Y:S05]  /*1830*/  BRA.U !UP0, `(.L_x_58) ;  /* 0x0000000908907547 */ /* 0x000fea000b800000 */
[----:B------:R-:W-:Y:S02]  /*1840*/  UISETP.GE.U32.AND UP0, UPT, UR8, 0x4, UPT ;  /* 0x000000040800788c */ /* 0x000fe4000bf06070 */
[----:B------:R-:W-:Y:S01]  /*1850*/  IMAD R9, R5, UR8, RZ ;  /* 0x0000000805097c24 */ /* 0x000fe2000f8e02ff */
[----:B------:R-:W-:Y:S01]  /*1860*/  CS2R R12, SRZ ;  /* 0x00000000000c7805 */ /* 0x000fe2000001ff00 */
[----:B------:R-:W-:Y:S01]  /*1870*/  IMAD.MOV.U32 R21, RZ, RZ, RZ ;  /* 0x000000ffff157224 */ /* 0x000fe200078e00ff */
[----:B------:R-:W-:Y:S01]  /*1880*/  MOV R11, RZ ;  /* 0x000000ff000b7202 */ /* 0x000fe20000000f00 */
[----:B------:R-:W-:-:S03]  /*1890*/  IMAD.MOV.U32 R0, RZ, RZ, RZ ;  /* 0x000000ffff007224 */ /* 0x000fc600078e00ff */
[----:B------:R-:W-:Y:S05]  /*18a0*/  BRA.U !UP0, `(.L_x_59) ;  /* 0x0000000508c07547 */ /* 0x000fea000b800000 */
[----:B------:R-:W2:Y:S01]  /*18b0*/  LDC.64 R2, c[0x0][0x380] ;  /* 0x0000e000ff027b82 */ /* 0x000ea20000000a00 */
[----:B------:R-:W0:Y:S01]  /*18c0*/  LDCU.64 UR6, c[0x0][0x398] ;  /* 0x00007300ff0677ac */ /* 0x000e220008000a00 */
[----:B------:R-:W-:Y:S02]  /*18d0*/  HFMA2 R11, -RZ, RZ, 0, 0 ;  /* 0x00000000ff0b7431 */ /* 0x000fe400000001ff */
[----:B------:R-:W-:Y:S01]  /*18e0*/  IMAD.MOV R22, RZ, RZ, -R5 ;  /* 0x000000ffff167224 */ /* 0x000fe200078e0a05 */
[----:B------:R-:W-:Y:S01]  /*18f0*/  MOV R12, RZ ;  /* 0x000000ff000c7202 */ /* 0x000fe20000000f00 */
[----:B------:R-:W1:Y:S01]  /*1900*/  LDCU.64 UR10, c[0x0][0x388] ;  /* 0x00007100ff0a77ac */ /* 0x000e620008000a00 */
[----:B------:R-:W-:Y:S02]  /*1910*/  IMAD.MOV.U32 R21, RZ, RZ, R9 ;  /* 0x000000ffff157224 */ /* 0x000fe400078e0009 */
[----:B------:R-:W-:Y:S01]  /*1920*/  IMAD.MOV.U32 R0, RZ, RZ, RZ ;  /* 0x000000ffff007224 */ /* 0x000fe200078e00ff */
[----:B------:R-:W-:-:S02]  /*1930*/  ULOP3.LUT UR8, UR8, 0x7ffffffc, URZ, 0xc0, !UPT ;  /* 0x7ffffffc08087892 */ /* 0x000fc4000f8ec0ff */
[----:B0-----:R-:W-:Y:S02]  /*1940*/  UIADD3 UR4, UP0, UPT, UR6, 0x8, URZ ;  /* 0x0000000806047890 */ /* 0x001fe4000ff1e0ff */
[----:B-1----:R-:W-:Y:S01]  /*1950*/  UIADD3 UR10, UP1, UPT, UR10, 0x8, URZ ;  /* 0x000000080a0a7890 */ /* 0x002fe2000ff3e0ff */
[----:B--2---:R-:W-:Y:S01]  /*1960*/  IMAD.WIDE R14, R9, 0x4, R2 ;  /* 0x00000004090e7825 */ /* 0x004fe200078e0202 */
[----:B------:R-:W-:Y:S01]  /*1970*/  UIADD3.X UR6, UPT, UPT, URZ, UR7, URZ, UP0, !UPT ;  /* 0x00000007ff067290 */ /* 0x000fe200087fe4ff */
[----:B------:R-:W0:Y:S01]  /*1980*/  LDC.64 R2, c[0x0][0x380] ;  /* 0x0000e000ff027b82 */ /* 0x000e220000000a00 */
[----:B------:R-:W-:Y:S01]  /*1990*/  UIADD3.X UR11, UPT, UPT, URZ, UR11, URZ, UP1, !UPT ;  /* 0x0000000bff0b7290 */ /* 0x000fe20008ffe4ff */
[----:B------:R-:W-:Y:S01]  /*19a0*/  IADD3 R20, P0, PT, R14, 0x8, RZ ;  /* 0x000000080e147810 */ /* 0x000fe20007f1e0ff */
[----:B------:R-:W-:Y:S01]  /*19b0*/  IMAD.U32 R16, RZ, RZ, UR10 ;  /* 0x0000000aff107e24 */ /* 0x000fe2000f8e00ff */
[----:B------:R-:W-:Y:S01]  /*19c0*/  MOV R14, UR4 ;  /* 0x00000004000e7c02 */ /* 0x000fe20008000f00 */
[----:B------:R-:W-:Y:S01]  /*19d0*/  UMOV UR4, URZ ;  /* 0x000000ff00047c82 */ /* 0x000fe20008000000 */
[----:B------:R-:W-:Y:S01]  /*19e0*/  IADD3.X R23, PT, PT, RZ, R15, RZ, P0, !PT ;  /* 0x0000000fff177210 */ /* 0x000fe200007fe4ff */
[----:B------:R-:W-:Y:S01]  /*19f0*/  IMAD.U32 R17, RZ, RZ, UR11 ;  /* 0x0000000bff117e24 */ /* 0x000fe2000f8e00ff */
[----:B------:R-:W-:-:S07]  /*1a00*/  MOV R15, UR6 ;  /* 0x00000006000f7c02 */ /* 0x000fce0008000f00 */
.L_x_68:
[----:B------:R-:W-:Y:S01]  /*1a10*/  ISETP.NE.AND P0, PT, R22, RZ, PT ;  /* 0x000000ff1600720c */ /* 0x000fe20003f05270 */
[----:B------:R-:W-:-:S12]  /*1a20*/  BSSY.RECONVERGENT B0, `(.L_x_60) ;  /* 0x0000011000007945 */ /* 0x000fd80003800200 */
[----:B------:R-:W-:Y:S05]  /*1a30*/  @!P0 BRA `(.L_x_61) ;  /* 0x00000000003c8947 */ /* 0x000fea0003800000 */
[----:B0-----:R-:W-:-:S06]  /*1a40*/  IMAD.WIDE R18, R21, 0x4, R2 ;  /* 0x0000000415127825 */ /* 0x001fcc00078e0202 */
[----:B------:R-:W2:Y:S02]  /*1a50*/  LDG.E.CONSTANT R18, desc[UR12][R18.64] ;  /* 0x0000000c12127981 */ /* 0x000ea4000c1e9900 */
[----:B--2---:R-:W-:-:S13]  /*1a60*/  FSETP.GEU.AND P0, PT, R18, 8, PT ;  /* 0x410000001200780b */ /* 0x004fda0003f0e000 */
[----:B------:R-:W-:Y:S05]  /*1a70*/  @P0 BRA `(.L_x_61) ;  /* 0x00000000002c0947 */ /* 0x000fea0003800000 */
[----:B------:R-:W2:Y:S04]  /*1a80*/  LDG.E.CONSTANT R18, desc[UR12][R14.64+-0x8] ;  /* 0xfffff80c0e127981 */ /* 0x000ea8000c1e9900 */
[----:B------:R-:W3:Y:S01]  /*1a90*/  LDG.E.CONSTANT R19, desc[UR12][R16.64+-0x8] ;  /* 0xfffff80c10137981 */ /* 0x000ee2000c1e9900 */
[----:B--2---:R-:W-:-:S04]  /*1aa0*/  FSETP.GEU.AND P0, PT, R18, 0.40000000596046447754, PT ;  /* 0x3ecccccd1200780b */ /* 0x004fc80003f0e000 */
[C---:B------:R-:W-:Y:S02]  /*1ab0*/  FSETP.GT.OR P2, PT, R18.reuse, 0.60000002384185791016, !P0 ;  /* 0x3f19999a1200780b */ /* 0x040fe40004744400 */
[----:B------:R-:W-:-:S07]  /*1ac0*/  FSETP.GT.AND P1, PT, R18, 0.60000002384185791016, P0 ;  /* 0x3f19999a1200780b */ /* 0x000fce0000724000 */
[----:B------:R-:W-:Y:S01]  /*1ad0*/  @P0 IADD3 R18, PT, PT, R11, 0x1, RZ ;  /* 0x000000010b120810 */ /* 0x000fe20007ffe0ff */
[----:B---3--:R-:W-:Y:S01]  /*1ae0*/  @!P0 FADD R13, R13, R19 ;  /* 0x000000130d0d8221 */ /* 0x008fe20000000000 */
[----:B------:R-:W-:Y:S02]  /*1af0*/  @!P0 VIADD R0, R0, 0x1 ;  /* 0x0000000100008836 */ /* 0x000fe40000000000 */
[----:B------:R-:W-:Y:S02]  /*1b00*/  @!P2 IMAD.MOV R18, RZ, RZ, R11 ;  /* 0x000000ffff12a224 */ /* 0x000fe400078e020b */
[----:B------:R-:W-:-:S03]  /*1b10*/  @P1 FADD R12, R12, R19 ;  /* 0x000000130c0c1221 */ /* 0x000fc60000000000 */
[----:B------:R-:W-:-:S07]  /*1b20*/  @P0 MOV R11, R18 ;  /* 0x00000012000b0202 */ /* 0x000fce0000000f00 */
.L_x_61:
[----:B------:R-:W-:Y:S05]  /*1b30*/  BSYNC.RECONVERGENT B0 ;  /* 0x0000000000007941 */ /* 0x000fea0003800200 */
.L_x_60:
[----:B------:R-:W-:Y:S01]  /*1b40*/  UIADD3 UR6, UPT, UPT, UR4, 0x1, URZ ;  /* 0x0000000104067890 */ /* 0x000fe2000fffe0ff */
[----:B------:R-:W-:Y:S01]  /*1b50*/  BSSY.RECONVERGENT B0, `(.L_x_62) ;  /* 0x0000013000007945 */ /* 0x000fe20003800200 */
[----:B------:R-:W-:Y:S01]  /*1b60*/  MOV R18, R20 ;  /* 0x0000001400127202 */ /* 0x000fe20000000f00 */
[----:B------:R-:W-:-:S03]  /*1b70*/  IMAD.MOV.U32 R19, RZ, RZ, R23 ;  /* 0x000000ffff137224 */ /* 0x000fc600078e0017 */
[----:B------:R-:W-:-:S13]  /*1b80*/  ISETP.NE.AND P0, PT, R5, UR6, PT ;  /* 0x0000000605007c0c */ /* 0x000fda000bf05270 */
[----:B------:R-:W-:Y:S05]  /*1b90*/  @!P0 BRA `(.L_x_63) ;  /* 0x0000000000388947 */ /* 0x000fea0003800000 */
        /* <DEDUP_REMOVED lines=14> */
.L_x_63:
[----:B------:R-:W-:Y:S05]  /*1c80*/  BSYNC.RECONVERGENT B0 ;  /* 0x0000000000007941 */ /* 0x000fea0003800200 */
.L_x_62:
[----:B------:R-:W-:Y:S01]  /*1c90*/  UIADD3 UR6, UPT, UPT, UR4, 0x2, URZ ;  /* 0x0000000204067890 */ /* 0x000fe2000fffe0ff */
[----:B------:R-:W-:Y:S05]  /*1ca0*/  BSSY.RECONVERGENT B0, `(.L_x_64) ;  /* 0x0000011000007945 */ /* 0x000fea0003800200 */
        /* <DEDUP_REMOVED lines=16> */
.L_x_65:
[----:B------:R-:W-:Y:S05]  /*1db0*/  BSYNC.RECONVERGENT B0 ;  /* 0x0000000000007941 */ /* 0x000fea0003800200 */
.L_x_64:
        /* <DEDUP_REMOVED lines=18> */
.L_x_67:
[----:B------:R-:W-:Y:S05]  /*1ee0*/  BSYNC.RECONVERGENT B0 ;  /* 0x0000000000007941 */ /* 0x000fea0003800200 */
.L_x_66:
[----:B------:R-:W-:Y:S01]  /*1ef0*/  UIADD3 UR4, UPT, UPT, UR4, 0x4, URZ ;  /* 0x0000000404047890 */ /* 0x000fe2000fffe0ff */
[----:B------:R-:W-:Y:S01]  /*1f00*/  IADD3 R16, P1, PT, R16, 0x10, RZ ;  /* 0x0000001010107810 */ /* 0x000fe20007f3e0ff */
[----:B------:R-:W-:Y:S01]  /*1f10*/  VIADD R21, R21, 0x4 ;  /* 0x0000000415157836 */ /* 0x000fe20000000000 */
[----:B------:R-:W-:Y:S01]  /*1f20*/  IADD3 R14, P0, PT, R14, 0x10, RZ ;  /* 0x000000100e0e7810 */ /* 0x000fe20007f1e0ff */
[----:B------:R-:W-:Y:S01]  /*1f30*/  UISETP.NE.AND UP0, UPT, UR4, UR8, UPT ;  /* 0x000000080400728c */ /* 0x000fe2000bf05270 */
[----:B------:R-:W-:Y:S01]  /*1f40*/  IADD3 R20, P2, PT, R18, 0x10, RZ ;  /* 0x0000001012147810 */ /* 0x000fe20007f5e0ff */
[----:B------:R-:W-:Y:S01]  /*1f50*/  IMAD.X R17, RZ, RZ, R17, P1 ;  /* 0x000000ffff117224 */ /* 0x000fe200008e0611 */
[----:B------:R-:W-:Y:S02]  /*1f60*/  IADD3.X R15, PT, PT, RZ, R15, RZ, P0, !PT ;  /* 0x0000000fff0f7210 */ /* 0x000fe400007fe4ff */
[----:B------:R-:W-:Y:S02]  /*1f70*/  IADD3.X R23, PT, PT, RZ, R19, RZ, P2, !PT ;  /* 0x00000013ff177210 */ /* 0x000fe400017fe4ff */
[----:B------:R-:W-:-:S02]  /*1f80*/  IADD3 R22, PT, PT, R22, 0x4, RZ ;  /* 0x0000000416167810 */ /* 0x000fc40007ffe0ff */
[----:B------:R-:W-:Y:S05]  /*1f90*/  BRA.U UP0, `(.L_x_68) ;  /* 0xfffffff9009c7547 */ /* 0x000fea000b83ffff */
[----:B------:R-:W-:-:S07]  /*1fa0*/  IMAD.U32 R21, RZ, RZ, UR8 ;  /* 0x00000008ff157e24 */ /* 0x000fce000f8e00ff */
.L_x_59:
[----:B------:R-:W1:Y:S02]  /*1fb0*/  LDCU UR4, c[0x0][0x3a0] ;  /* 0x00007400ff0477ac */ /* 0x000e640008000800 */
[----:B-1----:R-:W-:-:S09]  /*1fc0*/  ULOP3.LUT UP0, UR4, UR4, 0x3, URZ, 0xc0, !UPT ;  /* 0x0000000304047892 */ /* 0x002fd2000f80c0ff */
[----:B------:R-:W-:Y:S05]  /*1fd0*/  BRA.U !UP0, `(.L_x_58) ;  /* 0x0000000108a87547 */ /* 0x000fea000b800000 */
[----:B--2---:R-:W1:Y:S01]  /*1fe0*/  LDC.64 R14, c[0x0][0x388] ;  /* 0x0000e200ff0e7b82 */ /* 0x004e620000000a00 */
[----:B------:R-:W-:Y:S01]  /*1ff0*/  IADD3 R9, PT, PT, R9, R21, RZ ;  /* 0x0000001509097210 */ /* 0x000fe20007ffe0ff */
[----:B------:R-:W-:-:S06]  /*2000*/  UIADD3 UR4, UPT, UPT, -UR4, URZ, URZ ;  /* 0x000000ff04047290 */ /* 0x000fcc000fffe1ff */
[----:B------:R-:W2:Y:S08]  /*2010*/  LDC.64 R16, c[0x0][0x398] ;  /* 0x0000e600ff107b82 */ /* 0x000eb00000000a00 */
[----:B0-----:R-:W0:Y:S01]  /*2020*/  LDC.64 R2, c[0x0][0x380] ;  /* 0x0000e000ff027b82 */ /* 0x001e220000000a00 */
[----:B-1----:R-:W-:-:S04]  /*2030*/  IMAD.WIDE.U32 R14, R21, 0x4, R14 ;  /* 0x00000004150e7825 */ /* 0x002fc800078e000e */
[----:B------:R-:W-:Y:S01]  /*2040*/  IMAD.MOV.U32 R19, RZ, RZ, R15 ;  /* 0x000000ffff137224 */ /* 0x000fe200078e000f */
[----:B------:R-:W-:Y:S01]  /*2050*/  MOV R18, R14 ;  /* 0x0000000e00127202 */ /* 0x000fe20000000f00 */
[C---:B--2---:R-:W-:Y:S01]  /*2060*/  IMAD.WIDE.U32 R16, R21.reuse, 0x4, R16 ;  /* 0x0000000415107825 */ /* 0x044fe200078e0010 */
[----:B------:R-:W-:-:S07]  /*2070*/  IADD3 R21, PT, PT, R21, -UR5, -R4 ;  /* 0x8000000515157c10 */ /* 0x000fce000fffe804 */
.L_x_71:
[----:B------:R-:W-:Y:S01]  /*2080*/  ISETP.NE.AND P0, PT, R21, RZ, PT ;  /* 0x000000ff1500720c */ /* 0x000fe20003f05270 */
[----:B------:R-:W-:Y:S01]  /*2090*/  UIADD3 UR4, UPT, UPT, UR4, 0x1, URZ ;  /* 0x0000000104047890 */ /* 0x000fe2000fffe0ff */
[----:B------:R-:W-:Y:S03]  /*20a0*/  BSSY.RECONVERGENT B0, `(.L_x_69) ;  /* 0x0000016000007945 */ /* 0x000fe60003800200 */
[----:B------:R-:W-:-:S08]  /*20b0*/  UISETP.NE.AND UP0, UPT, UR4, URZ, UPT ;  /* 0x000000ff0400728c */ /* 0x000fd0000bf05270 */
[----:B------:R-:W-:Y:S05]  /*20c0*/  @!P0 BRA `(.L_x_70) ;  /* 0x00000000004c8947 */ /* 0x000fea0003800000 */
[----:B0-----:R-:W-:-:S06]  /*20d0*/  IMAD.WIDE R14, R9, 0x4, R2 ;  /* 0x00000004090e7825 */ /* 0x001fcc00078e0202 */
[----:B------:R-:W2:Y:S02]  /*20e0*/  LDG.E.CONSTANT R14, desc[UR12][R14.64] ;  /* 0x0000000c0e0e7981 */ /* 0x000ea4000c1e9900 */
[----:B--2---:R-:W-:-:S13]  /*20f0*/  FSETP.GEU.AND P0, PT, R14, 8, PT ;  /* 0x410000000e00780b */ /* 0x004fda0003f0e000 */
[----:B------:R-:W-:Y:S05]  /*2100*/  @P0 BRA `(.L_x_70) ;  /* 0x00000000003c0947 */ /* 0x000fea0003800000 */
[----:B------:R-:W-:Y:S01]  /*2110*/  IMAD.MOV.U32 R14, RZ, RZ, R16 ;  /* 0x000000ffff0e7224 */ /* 0x000fe200078e0010 */
[----:B------:R-:W-:-:S05]  /*2120*/  MOV R15, R17 ;  /* 0x00000011000f7202 */ /* 0x000fca0000000f00 */
[----:B------:R0:W2:Y:S02]  /*2130*/  LDG.E.CONSTANT R20, desc[UR12][R14.64] ;  /* 0x0000000c0e147981 */ /* 0x0000a4000c1e9900 */
[----:B0-----:R-:W-:Y:S01]  /*2140*/  IMAD.MOV.U32 R14, RZ, RZ, R18 ;  /* 0x000000ffff0e7224 */ /* 0x001fe200078e0012 */
[----:B------:R-:W-:-:S05]  /*2150*/  MOV R15, R19 ;  /* 0x00000013000f7202 */ /* 0x000fca0000000f00 */
[----:B------:R-:W3:Y:S01]  /*2160*/  LDG.E.CONSTANT R22, desc[UR12][R14.64] ;  /* 0x0000000c0e167981 */ /* 0x000ee2000c1e9900 */
[----:B--2---:R-:W-:-:S04]  /*2170*/  FSETP.GEU.AND P0, PT, R20, 0.40000000596046447754, PT ;  /* 0x3ecccccd1400780b */ /* 0x004fc80003f0e000 */
[C---:B------:R-:W-:Y:S02]  /*2180*/  FSETP.GT.OR P2, PT, R20.reuse, 0.60000002384185791016, !P0 ;  /* 0x3f19999a1400780b */ /* 0x040fe40004744400 */
[----:B------:R-:W-:-:S07]  /*2190*/  FSETP.GT.AND P1, PT, R20, 0.60000002384185791016, P0 ;  /* 0x3f19999a1400780b */ /* 0x000fce0000724000 */
[----:B------:R-:W-:Y:S01]  /*21a0*/  @P0 VIADD R20, R11, 0x1 ;  /* 0x000000010b140836 */ /* 0x000fe20000000000 */
[----:B------:R-:W-:Y:S01]  /*21b0*/  @!P0 IADD3 R0, PT, PT, R0, 0x1, RZ ;  /* 0x0000000100008810 */ /* 0x000fe20007ffe0ff */
[--C-:B---3--:R-:W-:Y:S02]  /*21c0*/  @!P0 FADD R13, R13, R22.reuse ;  /* 0x000000160d0d8221 */ /* 0x108fe40000000000 */
[----:B------:R-:W-:Y:S02]  /*21d0*/  @!P2 IADD3 R20, PT, PT, R11, RZ, RZ ;  /* 0x000000ff0b14a210 */ /* 0x000fe40007ffe0ff */
[----:B------:R-:W-:-:S03]  /*21e0*/  @P1 FADD R12, R12, R22 ;  /* 0x000000160c0c1221 */ /* 0x000fc60000000000 */
[----:B------:R-:W-:-:S07]  /*21f0*/  @P0 IMAD.MOV.U32 R11, RZ, RZ, R20 ;  /* 0x000000ffff0b0224 */ /* 0x000fce00078e0014 */
.L_x_70:
[----:B------:R-:W-:Y:S05]  /*2200*/  BSYNC.RECONVERGENT B0 ;  /* 0x0000000000007941 */ /* 0x000fea0003800200 */
.L_x_69:
[----:B------:R-:W-:Y:S01]  /*2210*/  IADD3 R18, P0, PT, R18, 0x4, RZ ;  /* 0x0000000412127810 */ /* 0x000fe20007f1e0ff */
[----:B------:R-:W-:Y:S01]  /*2220*/  VIADD R21, R21, 0x1 ;  /* 0x0000000115157836 */ /* 0x000fe20000000000 */
[----:B------:R-:W-:Y:S02]  /*2230*/  IADD3 R16, P1, PT, R16, 0x4, RZ ;  /* 0x0000000410107810 */ /* 0x000fe40007f3e0ff */
[----:B------:R-:W-:Y:S01]  /*2240*/  IADD3 R9, PT, PT, R9, 0x1, RZ ;  /* 0x0000000109097810 */ /* 0x000fe20007ffe0ff */
[----:B------:R-:W-:Y:S01]  /*2250*/  IMAD.X R19, RZ, RZ, R19, P0 ;  /* 0x000000ffff137224 */ /* 0x000fe200000e0613 */
[----:B------:R-:W-:Y:S01]  /*2260*/  IADD3.X R17, PT, PT, RZ, R17, RZ, P1, !PT ;  /* 0x00000011ff117210 */ /* 0x000fe20000ffe4ff */
[----:B------:R-:W-:Y:S08]  /*2270*/  BRA.U UP0, `(.L_x_71) ;  /* 0xfffffffd00807547 */ /* 0x000ff0000b83ffff */
.L_x_58:
[----:B------:R-:W-:Y:S01]  /*2280*/  ISETP.GE.AND P0, PT, R0, 0x1, PT ;  /* 0x000000010000780c */ /* 0x000fe20003f06270 */
[----:B------:R-:W-:Y:S01]  /*2290*/  BSSY.RECONVERGENT B2, `(.L_x_72) ;  /* 0x0000013000027945 */ /* 0x000fe20003800200 */
[----:B------:R-:W-:-:S11]  /*22a0*/  IMAD.MOV.U32 R9, RZ, RZ, RZ ;  /* 0x000000ffff097224 */ /* 0x000fd600078e00ff */
[----:B------:R-:W-:Y:S05]  /*22b0*/  @!P0 BRA `(.L_x_73) ;  /* 0x0000000000408947 */ /* 0x000fea0003800000 */
[----:B--2---:R-:W-:Y:S01]  /*22c0*/  I2FP.F32.U32 R14, R0 ;  /* 0x00000000000e7245 */ /* 0x004fe20000201000 */
        /* <DEDUP_REMOVED lines=9> */
[----:B------:R-:W-:Y:S01]  /*2360*/  MOV R3, R13 ;  /* 0x0000000d00037202 */ /* 0x000fe20000000f00 */
[----:B------:R-:W-:Y:S01]  /*2370*/  IMAD.MOV.U32 R0, RZ, RZ, R14 ;  /* 0x000000ffff007224 */ /* 0x000fe200078e000e */
[----:B------:R-:W-:-:S07]  /*2380*/  MOV R2, 0x23a0 ;  /* 0x000023a000027802 */ /* 0x000fce0000000f00 */
[----:B-----5:R-:W-:Y:S05]  /*2390*/  CALL.REL.NOINC `($__internal_2_$__cuda_sm3x_div_rn_noftz_f32_slowpath) ;  /* 0x0000002400b07944 */ /* 0x020fea0003c00000 */
.L_x_75:
[----:B------:R-:W-:Y:S05]  /*23a0*/  BSYNC.RECONVERGENT B3 ;  /* 0x0000000000037941 */ /* 0x000fea0003800200 */
.L_x_74:
[----:B------:R-:W-:-:S07]  /*23b0*/  MOV R9, R0 ;  /* 0x0000000000097202 */ /* 0x000fce0000000f00 */
.L_x_73:
[----:B------:R-:W-:Y:S05]  /*23c0*/  BSYNC.RECONVERGENT B2 ;  /* 0x0000000000027941 */ /* 0x000fea0003800200 */
.L_x_72:
[----:B------:R-:W-:Y:S01]  /*23d0*/  ISETP.GE.AND P0, PT, R11, 0x1, PT ;  /* 0x000000010b00780c */ /* 0x000fe20003f06270 */
[----:B------:R-:W-:Y:S01]  /*23e0*/  BSSY.RECONVERGENT B2, `(.L_x_76) ;  /* 0x0000012000027945 */ /* 0x000fe20003800200 */
[----:B------:R-:W-:-:S11]  /*23f0*/  IMAD.MOV.U32 R0, RZ, RZ, RZ ;  /* 0x000000ffff007224 */ /* 0x000fd600078e00ff */
[----:B------:R-:W-:Y:S05]  /*2400*/  @!P0 BRA `(.L_x_77) ;  /* 0x00000000003c8947 */ /* 0x000fea0003800000 */
[----:B------:R-:W-:Y:S01]  /*2410*/  I2FP.F32.U32 R13, R11 ;  /* 0x0000000b000d7245 */ /* 0x000fe20000201000 */
[----:B------:R-:W-:Y:S03]  /*2420*/  BSSY.RECONVERGENT B3, `(.L_x_77) ;  /* 0x000000d000037945 */ /* 0x000fe60003800200 */
[----:B0-----:R-:W0:Y:S08]  /*2430*/  MUFU.RCP R3, R13 ;  /* 0x0000000d00037308 */ /* 0x001e300000001000 */
        /* <DEDUP_REMOVED lines=10> */
[----:B--2--5:R-:W-:Y:S05]  /*24e0*/  CALL.REL.NOINC `($__internal_2_$__cuda_sm3x_div_rn_noftz_f32_slowpath) ;  /* 0x00000024005c7944 */ /* 0x024fea0003c00000 */
.L_x_78:
[----:B------:R-:W-:Y:S05]  /*24f0*/  BSYNC.RECONVERGENT B3 ;  /* 0x0000000000037941 */ /* 0x000fea0003800200 */
.L_x_77:
[----:B------:R-:W-:Y:S05]  /*2500*/  BSYNC.RECONVERGENT B2 ;  /* 0x0000000000027941 */ /* 0x000fea0003800200 */
.L_x_76:
[----:B------:R-:W1:Y:S01]  /*2510*/  LDCU UR4, c[0x0][0x3a0] ;  /* 0x00007400ff0477ac */ /* 0x000e620008000800 */
[----:B------:R-:W-:Y:S02]  /*2520*/  HFMA2 R11, -RZ, RZ, 0, 0 ;  /* 0x00000000ff0b7431 */ /* 0x000fe400000001ff */
[----:B------:R-:W-:Y:S01]  /*2530*/  FADD R9, -R0, R9 ;  /* 0x0000000900097221 */ /* 0x000fe20000000100 */
[----:B-1----:R-:W-:-:S09]  /*2540*/  UISETP.GE.AND UP0, UPT, UR4, 0x1, UPT ;  /* 0x000000010400788c */ /* 0x002fd2000bf06270 */
[----:B------:R-:W-:Y:S05]  /*2550*/  BRA.U !UP0, `(.L_x_79) ;  /* 0x0000000908fc7547 */ /* 0x000fea000b800000 */
[----:B------:R-:W-:Y:S02]  /*2560*/  UISETP.GE.U32.AND UP0, UPT, UR4, 0x4, UPT ;  /* 0x000000040400788c */ /* 0x000fe4000bf06070 */
[----:B0-----:R-:W-:Y:S01]  /*2570*/  IMAD R3, R5, UR4, RZ ;  /* 0x0000000405037c24 */ /* 0x001fe2000f8e02ff */
[----:B------:R-:W-:Y:S01]  /*2580*/  MOV R18, RZ ;  /* 0x000000ff00127202 */ /* 0x000fe20000000f00 */
[----:B------:R-:W-:Y:S01]  /*2590*/  IMAD.MOV.U32 R11, RZ, RZ, RZ ;  /* 0x000000ffff0b7224 */ /* 0x000fe200078e00ff */
[----:B------:R-:W-:-:S04]  /*25a0*/  ULOP3.LUT UR6, UR4, 0x3, URZ, 0xc0, !UPT ;  /* 0x0000000304067892 */ /* 0x000fc8000f8ec0ff */
[----:B------:R-:W-:Y:S08]  /*25b0*/  BRA.U !UP0, `(.L_x_80) ;  /* 0x0000000908347547 */ /* 0x000ff0000b800000 */
[----:B--2---:R-:W0:Y:S01]  /*25c0*/  LDC.64 R14, c[0x0][0x380] ;  /* 0x0000e000ff0e7b82 */ /* 0x004e220000000a00 */
[----:B------:R-:W1:Y:S01]  /*25d0*/  LDCU.64 UR8, c[0x0][0x390] ;  /* 0x00007200ff0877ac */ /* 0x000e620008000a00 */
[----:B------:R-:W-:Y:S01]  /*25e0*/  IADD3 R24, PT, PT, -R5, RZ, RZ ;  /* 0x000000ff05187210 */ /* 0x000fe20007ffe1ff */
[----:B------:R-:W-:Y:S01]  /*25f0*/  IMAD.MOV.U32 R11, RZ, RZ, RZ ;  /* 0x000000ffff0b7224 */ /* 0x000fe200078e00ff */
[----:B------:R-:W-:Y:S01]  /*2600*/  MOV R27, R3 ;  /* 0x00000003001b7202 */ /* 0x000fe20000000f00 */
[----:B------:R-:W-:-:S03]  /*2610*/  ULOP3.LUT UR4, UR4, 0x7ffffffc, URZ, 0xc0, !UPT ;  /* 0x7ffffffc04047892 */ /* 0x000fc6000f8ec0ff */
[----:B------:R-:W2:Y:S03]  /*2620*/  LDC.64 R12, c[0x0][0x380] ;  /* 0x0000e000ff0c7b82 */ /* 0x000ea60000000a00 */
[----:B------:R-:W-:Y:S01]  /*2630*/  MOV R18, UR4 ;  /* 0x0000000400127c02 */ /* 0x000fe20008000f00 */
[----:B------:R-:W-:Y:S01]  /*2640*/  UMOV UR4, URZ ;  /* 0x000000ff00047c82 */ /* 0x000fe20008000000 */
[----:B-1----:R-:W-:-:S04]  /*2650*/  UIADD3 UR8, UP0, UPT, UR8, 0x8, URZ ;  /* 0x0000000808087890 */ /* 0x002fc8000ff1e0ff */
[----:B------:R-:W-:Y:S01]  /*2660*/  UIADD3.X UR9, UPT, UPT, URZ, UR9, URZ, UP0, !UPT ;  /* 0x00000009ff097290 */ /* 0x000fe200087fe4ff */
[----:B0-----:R-:W-:-:S04]  /*2670*/  IMAD.WIDE R14, R3, 0x4, R14 ;  /* 0x00000004030e7825 */ /* 0x001fc800078e020e */
[----:B------:R-:W-:Y:S01]  /*2680*/  IMAD.U32 R16, RZ, RZ, UR8 ;  /* 0x00000008ff107e24 */ /* 0x000fe2000f8e00ff */
[----:B------:R-:W-:Y:S02]  /*2690*/  IADD3 R14, P0, PT, R14, 0xc, RZ ;  /* 0x0000000c0e0e7810 */ /* 0x000fe40007f1e0ff */
[----:B------:R-:W-:-:S03]  /*26a0*/  MOV R17, UR9 ;  /* 0x0000000900117c02 */ /* 0x000fc60008000f00 */
[----:B--2---:R-:W-:-:S08]  /*26b0*/  IMAD.X R15, RZ, RZ, R15, P0 ;  /* 0x000000ffff0f7224 */ /* 0x004fd000000e060f */
.L_x_101:
[----:B------:R-:W-:Y:S01]  /*26c0*/  ISETP.NE.AND P0, PT, R24, RZ, PT ;  /* 0x000000ff1800720c */ /* 0x000fe20003f05270 */
[----:B------:R-:W-:-:S12]  /*26d0*/  BSSY.RECONVERGENT B0, `(.L_x_81) ;  /* 0x000001b000007945 */ /* 0x000fd80003800200 */
[----:B------:R-:W-:Y:S05]  /*26e0*/  @!P0 BRA `(.L_x_82) ;  /* 0x0000000000648947 */ /* 0x000fea0003800000 */
[----:B------:R-:W-:-:S06]  /*26f0*/  IMAD.WIDE R20, R27, 0x4, R12 ;  /* 0x000000041b147825 */ /* 0x000fcc00078e020c */
[----:B------:R-:W2:Y:S02]  /*2700*/  LDG.E.CONSTANT R20, desc[UR12][R20.64] ;  /* 0x0000000c14147981 */ /* 0x000ea4000c1e9900 */
[----:B--2---:R-:W-:-:S13]  /*2710*/  FSETP.GEU.AND P0, PT, R20, 5, PT ;  /* 0x40a000001400780b */ /* 0x004fda0003f0e000 */
[----:B------:R-:W-:Y:S05]  /*2720*/  @P0 BRA `(.L_x_82) ;  /* 0x0000000000540947 */ /* 0x000fea0003800000 */
[----:B------:R-:W2:Y:S02]  /*2730*/  LDG.E.CONSTANT R0, desc[UR12][R16.64+-0x8] ;  /* 0xfffff80c10007981 */ /* 0x000ea4000c1e9900 */
[----:B--2---:R-:W-:-:S04]  /*2740*/  FSETP.GT.AND P0, PT, R0, 0.69999998807907104492, PT ;  /* 0x3f3333330000780b */ /* 0x004fc80003f04000 */
[----:B-----5:R-:W-:-:S04]  /*2750*/  FSETP.LEU.OR P0, PT, R7, 0.69999998807907104492, !P0 ;  /* 0x3f3333330700780b */ /* 0x020fc8000470b400 */
[----:B------:R-:W-:-:S13]  /*2760*/  FSETP.GEU.OR P0, PT, R20, 4, P0 ;  /* 0x408000001400780b */ /* 0x000fda000070e400 */
[----:B------:R-:W-:Y:S05]  /*2770*/  @P0 BRA `(.L_x_82) ;  /* 0x0000000000400947 */ /* 0x000fea0003800000 */
[----:B------:R-:W-:Y:S01]  /*2780*/  FMUL R21, R20, R20 ;  /* 0x0000001414157220 */ /* 0x000fe20000400000 */
[----:B------:R-:W-:Y:S04]  /*2790*/  BSSY.RECONVERGENT B1, `(.L_x_83) ;  /* 0x000000d000017945 */ /* 0x000fe80003800200 */
[----:B------:R-:W-:-:S04]  /*27a0*/  IADD3 R0, PT, PT, R21, 0x1800000, RZ ;  /* 0x0180000015007810 */ /* 0x000fc80007ffe0ff */
[----:B------:R-:W-:-:S04]  /*27b0*/  LOP3.LUT R0, R0, 0x7f800000, RZ, 0xc0, !PT ;  /* 0x7f80000000007812 */ /* 0x000fc800078ec0ff */
[----:B------:R-:W-:-:S13]  /*27c0*/  ISETP.GT.U32.AND P0, PT, R0, 0x1ffffff, PT ;  /* 0x01ffffff0000780c */ /* 0x000fda0003f04070 */
[----:B------:R-:W-:Y:S05]  /*27d0*/  @P0 BRA `(.L_x_84) ;  /* 0x0000000000100947 */ /* 0x000fea0003800000 */
[----:B------:R-:W-:Y:S01]  /*27e0*/  IMAD.MOV.U32 R0, RZ, RZ, R21 ;  /* 0x000000ffff007224 */ /* 0x000fe200078e0015 */
[----:B------:R-:W-:-:S07]  /*27f0*/  MOV R2, 0x2810 ;  /* 0x0000281000027802 */ /* 0x000fce0000000f00 */
[----:B------:R-:W-:Y:S05]  /*2800*/  CALL.REL.NOINC `($__internal_0_$__cuda_sm20_rcp_rn_f32_slowpath) ;  /* 0x0000001c00647944 */ /* 0x000fea0003c00000 */
[----:B------:R-:W-:Y:S05]  /*2810*/  BRA `(.L_x_85) ;  /* 0x0000000000107947 */ /* 0x000fea0003800000 */
.L_x_84:
[----:B------:R-:W0:Y:S02]  /*2820*/  MUFU.RCP R0, R21 ;  /* 0x0000001500007308 */ /* 0x000e240000001000 */
[----:B0-----:R-:W-:-:S04]  /*2830*/  FFMA R2, R21, R0, -1 ;  /* 0xbf80000015027423 */ /* 0x001fc80000000000 */
[----:B------:R-:W-:-:S04]  /*2840*/  FADD.FTZ R19, -R2, -RZ ;  /* 0x800000ff02137221 */ /* 0x000fc80000010100 */
[----:B------:R-:W-:-:S07]  /*2850*/  FFMA R0, R0, R19, R0 ;  /* 0x0000001300007223 */ /* 0x000fce0000000000 */
.L_x_85:
[----:B------:R-:W-:Y:S05]  /*2860*/  BSYNC.RECONVERGENT B1 ;  /* 0x0000000000017941 */ /* 0x000fea0003800200 */
.L_x_83:
[----:B------:R-:W-:-:S07]  /*2870*/  FADD R11, R11, R0 ;  /* 0x000000000b0b7221 */ /* 0x000fce0000000000 */
.L_x_82:
[----:B------:R-:W-:Y:S05]  /*2880*/  BSYNC.RECONVERGENT B0 ;  /* 0x0000000000007941 */ /* 0x000fea0003800200 */
.L_x_81:
[----:B------:R-:W-:Y:S01]  /*2890*/  UIADD3 UR7, UPT, UPT, UR4, 0x1, URZ ;  /* 0x0000000104077890 */ /* 0x000fe2000fffe0ff */
[----:B------:R-:W-:Y:S05]  /*28a0*/  BSSY.RECONVERGENT B0, `(.L_x_86) ;  /* 0x000001b000007945 */ /* 0x000fea0003800200 */
[----:B------:R-:W-:-:S13]  /*28b0*/  ISETP.NE.AND P0, PT, R5, UR7, PT ;  /* 0x0000000705007c0c */ /* 0x000fda000bf05270 */
[----:B------:R-:W-:Y:S05]  /*28c0*/  @!P0 BRA `(.L_x_87) ;  /* 0x0000000000608947 */ /* 0x000fea0003800000 */
        /* <DEDUP_REMOVED lines=14> */
[----:B------:R-:W-:Y:S02]  /*29b0*/  MOV R0, R21 ;  /* 0x0000001500007202 */ /* 0x000fe40000000f00 */
[----:B------:R-:W-:-:S07]  /*29c0*/  MOV R2, 0x29e0 ;  /* 0x000029e000027802 */ /* 0x000fce0000000f00 */
[----:B------:R-:W-:Y:S05]  /*29d0*/  CALL.REL.NOINC `($__internal_0_$__cuda_sm20_rcp_rn_f32_slowpath) ;  /* 0x0000001800f07944 */ /* 0x000fea0003c00000 */
[----:B------:R-:W-:Y:S05]  /*29e0*/  BRA `(.L_x_90) ;  /* 0x0000000000107947 */ /* 0x000fea0003800000 */
.L_x_89:
[----:B------:R-:W0:Y:S02]  /*29f0*/  MUFU.RCP R0, R21 ;  /* 0x0000001500007308 */ /* 0x000e240000001000 */
[----:B0-----:R-:W-:-:S04]  /*2a00*/  FFMA R2, R21, R0, -1 ;  /* 0xbf80000015027423 */ /* 0x001fc80000000000 */
[----:B------:R-:W-:-:S04]  /*2a10*/  FADD.FTZ R19, -R2, -RZ ;  /* 0x800000ff02137221 */ /* 0x000fc80000010100 */
[----:B------:R-:W-:-:S07]  /*2a20*/  FFMA R0, R0, R19, R0 ;  /* 0x0000001300007223 */ /* 0x000fce0000000000 */
.L_x_90:
[----:B------:R-:W-:Y:S05]  /*2a30*/  BSYNC.RECONVERGENT B1 ;  /* 0x0000000000017941 */ /* 0x000fea0003800200 */
.L_x_88:
[----:B------:R-:W-:-:S07]  /*2a40*/  FADD R11, R11, R0 ;  /* 0x000000000b0b7221 */ /* 0x000fce0000000000 */
.L_x_87:
[----:B------:R-:W-:Y:S05]  /*2a50*/  BSYNC.RECONVERGENT B0 ;  /* 0x0000000000007941 */ /* 0x000fea0003800200 */
.L_x_86:
        /* <DEDUP_REMOVED lines=13> */
[----:B------:R-:W-:Y:S03]  /*2b30*/  BSSY.RECONVERGENT B1, `(.L_x_93) ;  /* 0x000000d000017945 */ /* 0x000fe60003800200 */
[----:B------:R-:W-:-:S05]  /*2b40*/  VIADD R0, R21, 0x1800000 ;  /* 0x0180000015007836 */ /* 0x000fca0000000000 */
[----:B------:R-:W-:-:S04]  /*2b50*/  LOP3.LUT R0, R0, 0x7f800000, RZ, 0xc0, !PT ;  /* 0x7f80000000007812 */ /* 0x000fc800078ec0ff */
[----:B------:R-:W-:-:S13]  /*2b60*/  ISETP.GT.U32.AND P0, PT, R0, 0x1ffffff, PT ;  /* 0x01ffffff0000780c */ /* 0x000fda0003f04070 */
[----:B------:R-:W-:Y:S05]  /*2b70*/  @P0 BRA `(.L_x_94) ;  /* 0x0000000000100947 */ /* 0x000fea0003800000 */
[----:B------:R-:W-:Y:S02]  /*2b80*/  MOV R0, R21 ;  /* 0x0000001500007202 */ /* 0x000fe40000000f00 */
[----:B------:R-:W-:-:S07]  /*2b90*/  MOV R2, 0x2bb0 ;  /* 0x00002bb000027802 */ /* 0x000fce0000000f00 */
[----:B------:R-:W-:Y:S05]  /*2ba0*/  CALL.REL.NOINC `($__internal_0_$__cuda_sm20_rcp_rn_f32_slowpath) ;  /* 0x00000018007c7944 */ /* 0x000fea0003c00000 */
[----:B------:R-:W-:Y:S05]  /*2bb0*/  BRA `(.L_x_95) ;  /* 0x0000000000107947 */ /* 0x000fea0003800000 */
.L_x_94:
[----:B------:R-:W0:Y:S02]  /*2bc0*/  MUFU.RCP R0, R21 ;  /* 0x0000001500007308 */ /* 0x000e240000001000 */
[----:B0-----:R-:W-:-:S04]  /*2bd0*/  FFMA R2, R21, R0, -1 ;  /* 0xbf80000015027423 */ /* 0x001fc80000000000 */
[----:B------:R-:W-:-:S04]  /*2be0*/  FADD.FTZ R19, -R2, -RZ ;  /* 0x800000ff02137221 */ /* 0x000fc80000010100 */
[----:B------:R-:W-:-:S07]  /*2bf0*/  FFMA R0, R0, R19, R0 ;  /* 0x0000001300007223 */ /* 0x000fce0000000000 */
.L_x_95:
[----:B------:R-:W-:Y:S05]  /*2c00*/  BSYNC.RECONVERGENT B1 ;  /* 0x0000000000017941 */ /* 0x000fea0003800200 */
.L_x_93:
[----:B------:R-:W-:-:S07]  /*2c10*/  FADD R11, R11, R0 ;  /* 0x000000000b0b7221 */ /* 0x000fce0000000000 */
.L_x_92:
[----:B------:R-:W-:Y:S05]  /*2c20*/  BSYNC.RECONVERGENT B0 ;  /* 0x0000000000007941 */ /* 0x000fea0003800200 */
.L_x_91:
        /* <DEDUP_REMOVED lines=22> */
.L_x_99:
[----:B------:R-:W0:Y:S02]  /*2d90*/  MUFU.RCP R0, R21 ;  /* 0x0000001500007308 */ /* 0x000e240000001000 */
[----:B0-----:R-:W-:-:S04]  /*2da0*/  FFMA R2, R21, R0, -1 ;  /* 0xbf80000015027423 */ /* 0x001fc80000000000 */
[----:B------:R-:W-:-:S04]  /*2db0*/  FADD.FTZ R19, -R2, -RZ ;  /* 0x800000ff02137221 */ /* 0x000fc80000010100 */
[----:B------:R-:W-:-:S07]  /*2dc0*/  FFMA R0, R0, R19, R0 ;  /* 0x0000001300007223 */ /* 0x000fce0000000000 */
.L_x_100:
[----:B------:R-:W-:Y:S05]  /*2dd0*/  BSYNC.RECONVERGENT B1 ;  /* 0x0000000000017941 */ /* 0x000fea0003800200 */
.L_x_98:
[----:B------:R-:W-:-:S07]  /*2de0*/  FADD R11, R11, R0 ;  /* 0x000000000b0b7221 */ /* 0x000fce0000000000 */
.L_x_97:
[----:B------:R-:W-:Y:S05]  /*2df0*/  BSYNC.RECONVERGENT B0 ;  /* 0x0000000000007941 */ /* 0x000fea0003800200 */
.L_x_96:
[----:B------:R-:W-:Y:S01]  /*2e00*/  UIADD3 UR4, UPT, UPT, UR4, 0x4, URZ ;  /* 0x0000000404047890 */ /* 0x000fe2000fffe0ff */
[----:B------:R-:W-:Y:S01]  /*2e10*/  IADD3 R14, P1, PT, R14, 0x10, RZ ;  /* 0x000000100e0e7810 */ /* 0x000fe20007f3e0ff */
[----:B------:R-:W-:Y:S01]  /*2e20*/  VIADD R27, R27, 0x4 ;  /* 0x000000041b1b7836 */ /* 0x000fe20000000000 */
[----:B------:R-:W-:Y:S02]  /*2e30*/  IADD3 R16, P2, PT, R16, 0x10, RZ ;  /* 0x0000001010107810 */ /* 0x000fe40007f5e0ff */
[----:B------:R-:W-:Y:S02]  /*2e40*/  IADD3.X R15, PT, PT, RZ, R15, RZ, P1, !PT ;  /* 0x0000000fff0f7210 */ /* 0x000fe40000ffe4ff */
[----:B------:R-:W-:Y:S02]  /*2e50*/  ISETP.NE.AND P0, PT, R18, UR4, PT ;  /* 0x0000000412007c0c */ /* 0x000fe4000bf05270 */
[----:B------:R-:W-:Y:S02]  /*2e60*/  IADD3.X R17, PT, PT, RZ, R17, RZ, P2, !PT ;  /* 0x00000011ff117210 */ /* 0x000fe400017fe4ff */
[----:B------:R-:W-:-:S09]  /*2e70*/  IADD3 R24, PT, PT, R24, 0x4, RZ ;  /* 0x0000000418187810 */ /* 0x000fd20007ffe0ff */
[----:B------:R-:W-:Y:S05]  /*2e80*/  @P0 BRA `(.L_x_101) ;  /* 0xfffffff8000c0947 */ /* 0x000fea000383ffff */
.L_x_80:
[----:B------:R-:W-:-:S09]  /*2e90*/  UISETP.NE.AND UP0, UPT, UR6, URZ, UPT ;  /* 0x000000ff0600728c */ /* 0x000fd2000bf05270 */
[----:B------:R-:W-:Y:S05]  /*2ea0*/  BRA.U !UP0, `(.L_x_79) ;  /* 0x0000000108a87547 */ /* 0x000fea000b800000 */
[----:B--2---:R-:W0:Y:S01]  /*2eb0*/  LDC.64 R14, c[0x0][0x390] ;  /* 0x0000e400ff0e7b82 */ /* 0x004e220000000a00 */
[----:B------:R-:W-:Y:S01]  /*2ec0*/  IADD3 R3, PT, PT, R3, R18, RZ ;  /* 0x0000001203037210 */ /* 0x000fe20007ffe0ff */
[----:B------:R-:W-:-:S06]  /*2ed0*/  UIADD3 UR4, UPT, UPT, -UR6, URZ, URZ ;  /* 0x000000ff06047290 */ /* 0x000fcc000fffe1ff */
[----:B------:R-:W1:Y:S01]  /*2ee0*/  LDC.64 R12, c[0x0][0x380] ;  /* 0x0000e000ff0c7b82 */ /* 0x000e620000000a00 */
[C---:B0-----:R-:W-:Y:S01]  /*2ef0*/  IMAD.WIDE.U32 R14, R18.reuse, 0x4, R14 ;  /* 0x00000004120e7825 */ /* 0x041fe200078e000e */
[----:B------:R-:W-:-:S07]  /*2f00*/  IADD3 R18, PT, PT, R18, -UR5, -R4 ;  /* 0x8000000512127c10 */ /* 0x000fce000fffe804 */
.L_x_107:
[----:B------:R-:W-:Y:S01]  /*2f10*/  ISETP.NE.AND P0, PT, R18, RZ, PT ;  /* 0x000000ff1200720c */ /* 0x000fe20003f05270 */
[----:B------:R-:W-:Y:S01]  /*2f20*/  UIADD3 UR4, UPT, UPT, UR4, 0x1, URZ ;  /* 0x0000000104047890 */ /* 0x000fe2000fffe0ff */
[----:B------:R-:W-:Y:S03]  /*2f30*/  BSSY.RECONVERGENT B0, `(.L_x_102) ;  /* 0x000001c000007945 */ /* 0x000fe60003800200 */
[----:B------:R-:W-:-:S08]  /*2f40*/  UISETP.NE.AND UP0, UPT, UR4, URZ, UPT ;  /* 0x000000ff0400728c */ /* 0x000fd0000bf05270 */
[----:B------:R-:W-:Y:S05]  /*2f50*/  @!P0 BRA `(.L_x_103) ;  /* 0x0000000000648947 */ /* 0x000fea0003800000 */
[----:B-1----:R-:W-:-:S06]  /*2f60*/  IMAD.WIDE R16, R3, 0x4, R12 ;  /* 0x0000000403107825 */ /* 0x002fcc00078e020c */
        /* <DEDUP_REMOVED lines=18> */
.L_x_105:
[----:B------:R-:W0:Y:S02]  /*3090*/  MUFU.RCP R0, R19 ;  /* 0x0000001300007308 */ /* 0x000e240000001000 */
[----:B0-----:R-:W-:-:S04]  /*30a0*/  FFMA R2, R19, R0, -1 ;  /* 0xbf80000013027423 */ /* 0x001fc80000000000 */
[----:B------:R-:W-:-:S04]  /*30b0*/  FADD.FTZ R17, -R2, -RZ ;  /* 0x800000ff02117221 */ /* 0x000fc80000010100 */
[----:B------:R-:W-:-:S07]  /*30c0*/  FFMA R0, R0, R17, R0 ;  /* 0x0000001100007223 */ /* 0x000fce0000000000 */
.L_x_106:
[----:B------:R-:W-:Y:S05]  /*30d0*/  BSYNC.RECONVERGENT B1 ;  /* 0x0000000000017941 */ /* 0x000fea0003800200 */
.L_x_104:
[----:B------:R-:W-:-:S07]  /*30e0*/  FADD R11, R11, R0 ;  /* 0x000000000b0b7221 */ /* 0x000fce0000000000 */
.L_x_103:
[----:B------:R-:W-:Y:S05]  /*30f0*/  BSYNC.RECONVERGENT B0 ;  /* 0x0000000000007941 */ /* 0x000fea0003800200 */
.L_x_102:
[----:B------:R-:W-:Y:S01]  /*3100*/  IADD3 R14, P0, PT, R14, 0x4, RZ ;  /* 0x000000040e0e7810 */ /* 0x000fe20007f1e0ff */
[----:B------:R-:W-:Y:S01]  /*3110*/  VIADD R18, R18, 0x1 ;  /* 0x0000000112127836 */ /* 0x000fe20000000000 */
[----:B------:R-:W-:Y:S02]  /*3120*/  IADD3 R3, PT, PT, R3, 0x1, RZ ;  /* 0x0000000103037810 */ /* 0x000fe40007ffe0ff */
[----:B------:R-:W-:Y:S01]  /*3130*/  IADD3.X R15, PT, PT, RZ, R15, RZ, P0, !PT ;  /* 0x0000000fff0f7210 */ /* 0x000fe200007fe4ff */
[----:B------:R-:W-:Y:S08]  /*3140*/  BRA.U UP0, `(.L_x_107) ;  /* 0xfffffffd00707547 */ /* 0x000ff0000b83ffff */
.L_x_79:
[----:B------:R-:W3:Y:S01]  /*3150*/  LDCU UR4, c[0x0][0x3a0] ;  /* 0x00007400ff0477ac */ /* 0x000ee20008000800 */
[----:B------:R-:W-:Y:S01]  /*3160*/  MOV R0, RZ ;  /* 0x000000ff00007202 */ /* 0x000fe20000000f00 */
[----:B------:R-:W-:Y:S01]  /*3170*/  IMAD.MOV.U32 R17, RZ, RZ, RZ ;  /* 0x000000ffff117224 */ /* 0x000fe200078e00ff */
[----:B---3--:R-:W-:-:S09]  /*3180*/  UISETP.GE.AND UP0, UPT, UR4, 0x1, UPT ;  /* 0x000000010400788c */ /* 0x008fd2000bf06270 */
[----:B------:R-:W-:Y:S05]  /*3190*/  BRA.U !UP0, `(.L_x_108) ;  /* 0x0000000508c87547 */ /* 0x000fea000b800000 */
[----:B------:R-:W-:Y:S01]  /*31a0*/  UISETP.GE.U32.AND UP0, UPT, UR4, 0x4, UPT ;  /* 0x000000040400788c */ /* 0x000fe2000bf06070 */
[----:B------:R-:W-:Y:S02]  /*31b0*/  HFMA2 R17, -RZ, RZ, 0, 0 ;  /* 0x00000000ff117431 */ /* 0x000fe400000001ff */
[----:B------:R-:W-:Y:S01]  /*31c0*/  IMAD R16, R5, UR4, RZ ;  /* 0x0000000405107c24 */ /* 0x000fe2000f8e02ff */
[----:B------:R-:W-:Y:S01]  /*31d0*/  MOV R19, RZ ;  /* 0x000000ff00137202 */ /* 0x000fe20000000f00 */
[----:B------:R-:W-:Y:S01]  /*31e0*/  IMAD.MOV.U32 R0, RZ, RZ, RZ ;  /* 0x000000ffff007224 */ /* 0x000fe200078e00ff */
[----:B------:R-:W-:-:S03]  /*31f0*/  ULOP3.LUT UR6, UR4, 0x3, URZ, 0xc0, !UPT ;  /* 0x0000000304067892 */ /* 0x000fc6000f8ec0ff */
[----:B------:R-:W-:Y:S09]  /*3200*/  BRA.U !UP0, `(.L_x_109) ;  /* 0x0000000508307547 */ /* 0x000ff2000b800000 */
[----:B-1----:R-:W1:Y:S01]  /*3210*/  LDC.64 R12, c[0x0][0x380] ;  /* 0x0000e000ff0c7b82 */ /* 0x002e620000000a00 */
[----:B------:R-:W3:Y:S01]  /*3220*/  LDCU.64 UR8, c[0x0][0x388] ;  /* 0x00007100ff0877ac */ /* 0x000ee20008000a00 */
[----:B------:R-:W-:Y:S01]  /*3230*/  IADD3 R20, PT, PT, -R5, RZ, RZ ;  /* 0x000000ff05147210 */ /* 0x000fe20007ffe1ff */
[----:B------:R-:W-:Y:S01]  /*3240*/  IMAD.MOV.U32 R17, RZ, RZ, RZ ;  /* 0x000000ffff117224 */ /* 0x000fe200078e00ff */
[----:B------:R-:W-:Y:S01]  /*3250*/  MOV R21, R16 ;  /* 0x0000001000157202 */ /* 0x000fe20000000f00 */
[----:B------:R-:W-:Y:S01]  /*3260*/  ULOP3.LUT UR4, UR4, 0x7ffffffc, URZ, 0xc0, !UPT ;  /* 0x7ffffffc04047892 */ /* 0x000fe2000f8ec0ff */
[----:B------:R-:W-:Y:S02]  /*3270*/  MOV R0, RZ ;  /* 0x000000ff00007202 */ /* 0x000fe40000000f00 */
[----:B0-----:R-:W0:Y:S03]  /*3280*/  LDC.64 R2, c[0x0][0x380] ;  /* 0x0000e000ff027b82 */ /* 0x001e260000000a00 */
[----:B------:R-:W-:Y:S01]  /*3290*/  IMAD.U32 R19, RZ, RZ, UR4 ;  /* 0x00000004ff137e24 */ /* 0x000fe2000f8e00ff */
[----:B------:R-:W-:Y:S01]  /*32a0*/  UMOV UR4, URZ ;  /* 0x000000ff00047c82 */ /* 0x000fe20008000000 */
[----:B---3--:R-:W-:-:S04]  /*32b0*/  UIADD3 UR8, UP0, UPT, UR8, 0x8, URZ ;  /* 0x0000000808087890 */ /* 0x008fc8000ff1e0ff */
[----:B------:R-:W-:Y:S01]  /*32c0*/  UIADD3.X UR9, UPT, UPT, URZ, UR9, URZ, UP0, !UPT ;  /* 0x00000009ff097290 */ /* 0x000fe200087fe4ff */
[----:B-1----:R-:W-:-:S03]  /*32d0*/  IMAD.WIDE R12, R16, 0x4, R12 ;  /* 0x00000004100c7825 */ /* 0x002fc600078e020c */
[----:B------:R-:W-:Y:S02]  /*32e0*/  IADD3 R18, P0, PT, R12, 0xc, RZ ;  /* 0x0000000c0c127810 */ /* 0x000fe40007f1e0ff */
[----:B------:R-:W-:Y:S02]  /*32f0*/  MOV R12, UR8 ;  /* 0x00000008000c7c02 */ /* 0x000fe40008000f00 */
[----:B------:R-:W-:Y:S02]  /*3300*/  IADD3.X R23, PT, PT, RZ, R13, RZ, P0, !PT ;  /* 0x0000000dff177210 */ /* 0x000fe400007fe4ff */
[----:B0-----:R-:W-:-:S07]  /*3310*/  MOV R13, UR9 ;  /* 0x00000009000d7c02 */ /* 0x001fce0008000f00 */
.L_x_118:
[----:B------:R-:W-:Y:S01]  /*3320*/  ISETP.NE.AND P0, PT, R20, RZ, PT ;  /* 0x000000ff1400720c */ /* 0x000fe20003f05270 */
[----:B------:R-:W-:-:S12]  /*3330*/  BSSY.RECONVERGENT B0, `(.L_x_110) ;  /* 0x000000a000007945 */ /* 0x000fd80003800200 */
[----:B------:R-:W-:Y:S05]  /*3340*/  @!P0 BRA `(.L_x_111) ;  /* 0x0000000000208947 */ /* 0x000fea0003800000 */
[----:B--2---:R-:W-:-:S06]  /*3350*/  IMAD.WIDE R14, R21, 0x4, R2 ;  /* 0x00000004150e7825 */ /* 0x004fcc00078e0202 */
[----:B------:R-:W2:Y:S02]  /*3360*/  LDG.E.CONSTANT R14, desc[UR12][R14.64] ;  /* 0x0000000c0e0e7981 */ /* 0x000ea4000c1e9900 */
[----:B--2---:R-:W-:-:S13]  /*3370*/  FSETP.GEU.AND P0, PT, R14, 12, PT ;  /* 0x414000000e00780b */ /* 0x004fda0003f0e000 */
[----:B------:R-:W-:Y:S05]  /*3380*/  @P0 BRA `(.L_x_111) ;  /* 0x0000000000100947 */ /* 0x000fea0003800000 */
[----:B------:R-:W2:Y:S01]  /*3390*/  LDG.E.CONSTANT R15, desc[UR12][R12.64+-0x8] ;  /* 0xfffff80c0c0f7981 */ /* 0x000ea2000c1e9900 */
[----:B------:R-:W-:Y:S02]  /*33a0*/  VIADD R0, R0, 0x1 ;  /* 0x0000000100007836 */ /* 0x000fe40000000000 */
[----:B--2--5:R-:W-:-:S04]  /*33b0*/  FADD R14, -R6, R15 ;  /* 0x0000000f060e7221 */ /* 0x024fc80000000100 */
[----:B------:R-:W-:-:S07]  /*33c0*/  FFMA R17, R14, R14, R17 ;  /* 0x0000000e0e117223 */ /* 0x000fce0000000011 */
.L_x_111:
[----:B------:R-:W-:Y:S05]  /*33d0*/  BSYNC.RECONVERGENT B0 ;  /* 0x0000000000007941 */ /* 0x000fea0003800200 */
.L_x_110:
[----:B------:R-:W-:Y:S01]  /*33e0*/  UIADD3 UR7, UPT, UPT, UR4, 0x1, URZ ;  /* 0x0000000104077890 */ /* 0x000fe2000fffe0ff */
[----:B------:R-:W-:Y:S01]  /*33f0*/  BSSY.RECONVERGENT B0, `(.L_x_112) ;  /* 0x000000c000007945 */ /* 0x000fe20003800200 */
[----:B--2---:R-:W-:Y:S02]  /*3400*/  MOV R14, R18 ;  /* 0x00000012000e7202 */ /* 0x004fe40000000f00 */
[----:B------:R-:W-:Y:S02]  /*3410*/  MOV R15, R23 ;  /* 0x00000017000f7202 */ /* 0x000fe40000000f00 */
[----:B------:R-:W-:-:S13]  /*3420*/  ISETP.NE.AND P0, PT, R5, UR7, PT ;  /* 0x0000000705007c0c */ /* 0x000fda000bf05270 */
[----:B------:R-:W-:Y:S05]  /*3430*/  @!P0 BRA `(.L_x_113) ;  /* 0x00000000001c8947 */ /* 0x000fea0003800000 */
[----:B------:R-:W2:Y:S02]  /*3440*/  LDG.E.CONSTANT R18, desc[UR12][R14.64+-0x8] ;  /* 0xfffff80c0e127981 */ /* 0x000ea4000c1e9900 */
[----:B--2---:R-:W-:-:S13]  /*3450*/  FSETP.GEU.AND P0, PT, R18, 12, PT ;  /* 0x414000001200780b */ /* 0x004fda0003f0e000 */
[----:B------:R-:W-:Y:S05]  /*3460*/  @P0 BRA `(.L_x_113) ;  /* 0x0000000000100947 */ /* 0x000fea0003800000 */
[----:B------:R-:W2:Y:S01]  /*3470*/  LDG.E.CONSTANT R23, desc[UR12][R12.64+-0x4] ;  /* 0xfffffc0c0c177981 */ /* 0x000ea2000c1e9900 */
[----:B------:R-:W-:Y:S02]  /*3480*/  VIADD R0, R0, 0x1 ;  /* 0x0000000100007836 */ /* 0x000fe40000000000 */
[----:B--2--5:R-:W-:-:S04]  /*3490*/  FADD R18, -R6, R23 ;  /* 0x0000001706127221 */ /* 0x024fc80000000100 */
[----:B------:R-:W-:-:S07]  /*34a0*/  FFMA R17, R18, R18, R17 ;  /* 0x0000001212117223 */ /* 0x000fce0000000011 */
.L_x_113:
[----:B------:R-:W-:Y:S05]  /*34b0*/  BSYNC.RECONVERGENT B0 ;  /* 0x0000000000007941 */ /* 0x000fea0003800200 */
.L_x_112:
[----:B------:R-:W-:Y:S01]  /*34c0*/  UIADD3 UR7, UPT, UPT, UR4, 0x2, URZ ;  /* 0x0000000204077890 */ /* 0x000fe2000fffe0ff */
[----:B------:R-:W-:Y:S05]  /*34d0*/  BSSY.RECONVERGENT B0, `(.L_x_114) ;  /* 0x000000a000007945 */ /* 0x000fea0003800200 */
[----:B------:R-:W-:-:S13]  /*34e0*/  ISETP.NE.AND P0, PT, R5, UR7, PT ;  /* 0x0000000705007c0c */ /* 0x000fda000bf05270 */
[----:B------:R-:W-:Y:S05]  /*34f0*/  @!P0 BRA `(.L_x_115) ;  /* 0x00000000001c8947 */ /* 0x000fea0003800000 */
[----:B------:R-:W2:Y:S02]  /*3500*/  LDG.E.CONSTANT R18, desc[UR12][R14.64+-0x4] ;  /* 0xfffffc0c0e127981 */ /* 0x000ea4000c1e9900 */
[----:B--2---:R-:W-:-:S13]  /*3510*/  FSETP.GEU.AND P0, PT, R18, 12, PT ;  /* 0x414000001200780b */ /* 0x004fda0003f0e000 */
[----:B------:R-:W-:Y:S05]  /*3520*/  @P0 BRA `(.L_x_115) ;  /* 0x0000000000100947 */ /* 0x000fea0003800000 */
[----:B------:R-:W2:Y:S01]  /*3530*/  LDG.E.CONSTANT R23, desc[UR12][R12.64] ;  /* 0x0000000c0c177981 */ /* 0x000ea2000c1e9900 */
[----:B------:R-:W-:Y:S01]  /*3540*/  IADD3 R0, PT, PT, R0, 0x1, RZ ;  /* 0x0000000100007810 */ /* 0x000fe20007ffe0ff */
[----:B--2--5:R-:W-:-:S04]  /*3550*/  FADD R18, -R6, R23 ;  /* 0x0000001706127221 */ /* 0x024fc80000000100 */
[----:B------:R-:W-:-:S07]  /*3560*/  FFMA R17, R18, R18, R17 ;  /* 0x0000001212117223 */ /* 0x000fce0000000011 */
.L_x_115:
[----:B------:R-:W-:Y:S05]  /*3570*/  BSYNC.RECONVERGENT B0 ;  /* 0x0000000000007941 */ /* 0x000fea0003800200 */
.L_x_114:
        /* <DEDUP_REMOVED lines=11> */
.L_x_117:
[----:B------:R-:W-:Y:S05]  /*3630*/  BSYNC.RECONVERGENT B0 ;  /* 0x0000000000007941 */ /* 0x000fea0003800200 */
.L_x_116:
[----:B------:R-:W-:Y:S01]  /*3640*/  UIADD3 UR4, UPT, UPT, UR4, 0x4, URZ ;  /* 0x0000000404047890 */ /* 0x000fe2000fffe0ff */
[----:B------:R-:W-:Y:S01]  /*3650*/  IADD3 R18, P1, PT, R14, 0x10, RZ ;  /* 0x000000100e127810 */ /* 0x000fe20007f3e0ff */
[----:B------:R-:W-:Y:S01]  /*3660*/  VIADD R20, R20, 0x4 ;  /* 0x0000000414147836 */ /* 0x000fe20000000000 */
[----:B------:R-:W-:Y:S02]  /*3670*/  IADD3 R12, P2, PT, R12, 0x10, RZ ;  /* 0x000000100c0c7810 */ /* 0x000fe40007f5e0ff */
[----:B------:R-:W-:Y:S01]  /*3680*/  IADD3 R21, PT, PT, R21, 0x4, RZ ;  /* 0x0000000415157810 */ /* 0x000fe20007ffe0ff */
[----:B------:R-:W-:Y:S01]  /*3690*/  IMAD.X R23, RZ, RZ, R15, P1 ;  /* 0x000000ffff177224 */ /* 0x000fe200008e060f */
[----:B------:R-:W-:Y:S02]  /*36a0*/  ISETP.NE.AND P0, PT, R19, UR4, PT ;  /* 0x0000000413007c0c */ /* 0x000fe4000bf05270 */
[----:B------:R-:W-:-:S11]  /*36b0*/  IADD3.X R13, PT, PT, RZ, R13, RZ, P2, !PT ;  /* 0x0000000dff0d7210 */ /* 0x000fd600017fe4ff */
[----:B------:R-:W-:Y:S05]  /*36c0*/  @P0 BRA `(.L_x_118) ;  /* 0xfffffffc00140947 */ /* 0x000fea000383ffff */
.L_x_109:
[----:B------:R-:W-:-:S09]  /*36d0*/  UISETP.NE.AND UP0, UPT, UR6, URZ, UPT ;  /* 0x000000ff0600728c */ /* 0x000fd2000bf05270 */
[----:B------:R-:W-:Y:S05]  /*36e0*/  BRA.U !UP0, `(.L_x_108) ;  /* 0x0000000108747547 */ /* 0x000fea000b800000 */
[----:B-1----:R-:W1:Y:S01]  /*36f0*/  LDC.64 R12, c[0x0][0x388] ;  /* 0x0000e200ff0c7b82 */ /* 0x002e620000000a00 */
[----:B--2---:R-:W-:Y:S01]  /*3700*/  IADD3 R15, PT, PT, R16, R19, RZ ;  /* 0x00000013100f7210 */ /* 0x004fe20007ffe0ff */
[----:B------:R-:W-:Y:S01]  /*3710*/  UIADD3 UR4, UPT, UPT, -UR6, URZ, URZ ;  /* 0x000000ff06047290 */ /* 0x000fe2000fffe1ff */
[----:B------:R-:W-:-:S05]  /*3720*/  IADD3 R4, PT, PT, R19, -UR5, -R4 ;  /* 0x8000000513047c10 */ /* 0x000fca000fffe804 */
[----:B0-----:R-:W0:Y:S01]  /*3730*/  LDC.64 R2, c[0x0][0x380] ;  /* 0x0000e000ff027b82 */ /* 0x001e220000000a00 */
[----:B-1----:R-:W-:-:S04]  /*3740*/  IMAD.WIDE.U32 R12, R19, 0x4, R12 ;  /* 0x00000004130c7825 */ /* 0x002fc800078e000c */
[----:B------:R-:W-:Y:S01]  /*3750*/  IMAD.MOV.U32 R19, RZ, RZ, R13 ;  /* 0x000000ffff137224 */ /* 0x000fe200078e000d */
[----:B------:R-:W-:-:S07]  /*3760*/  MOV R16, R12 ;  /* 0x0000000c00107202 */ /* 0x000fce0000000f00 */
.L_x_121:
        /* <DEDUP_REMOVED lines=9> */
[----:B------:R-:W-:Y:S02]  /*3800*/  MOV R13, R19 ;  /* 0x00000013000d7202 */ /* 0x000fe40000000f00 */
[----:B------:R-:W-:-:S05]  /*3810*/  MOV R12, R16 ;  /* 0x00000010000c7202 */ /* 0x000fca0000000f00 */
[----:B------:R-:W2:Y:S01]  /*3820*/  LDG.E.CONSTANT R13, desc[UR12][R12.64] ;  /* 0x0000000c0c0d7981 */ /* 0x000ea2000c1e9900 */
[----:B------:R-:W-:Y:S02]  /*3830*/  VIADD R0, R0, 0x1 ;  /* 0x0000000100007836 */ /* 0x000fe40000000000 */
[----:B--2--5:R-:W-:-:S04]  /*3840*/  FADD R14, -R6, R13 ;  /* 0x0000000d060e7221 */ /* 0x024fc80000000100 */
[----:B------:R-:W-:-:S07]  /*3850*/  FFMA R17, R14, R14, R17 ;  /* 0x0000000e0e117223 */ /* 0x000fce0000000011 */
.L_x_120:
[----:B------:R-:W-:Y:S05]  /*3860*/  BSYNC.RECONVERGENT B0 ;  /* 0x0000000000007941 */ /* 0x000fea0003800200 */
.L_x_119:
[----:B------:R-:W-:Y:S02]  /*3870*/  IADD3 R16, P0, PT, R16, 0x4, RZ ;  /* 0x0000000410107810 */ /* 0x000fe40007f1e0ff */
[----:B------:R-:W-:Y:S02]  /*3880*/  IADD3 R4, PT, PT, R4, 0x1, RZ ;  /* 0x0000000104047810 */ /* 0x000fe40007ffe0ff */
[----:B------:R-:W-:Y:S01]  /*3890*/  IADD3 R15, PT, PT, R15, 0x1, RZ ;  /* 0x000000010f0f7810 */ /* 0x000fe20007ffe0ff */
[----:B------:R-:W-:Y:S01]  /*38a0*/  IMAD.X R19, RZ, RZ, R19, P0 ;  /* 0x000000ffff137224 */ /* 0x000fe200000e0613 */
[----:B------:R-:W-:Y:S07]  /*38b0*/  BRA.U UP0, `(.L_x_121) ;  /* 0xfffffffd00ac7547 */ /* 0x000fee000b83ffff */
.L_x_108:
[----:B------:R-:W-:Y:S01]  /*38c0*/  ISETP.GE.AND P0, PT, R0, 0x1, PT ;  /* 0x000000010000780c */ /* 0x000fe20003f06270 */
[----:B------:R-:W-:Y:S01]  /*38d0*/  BSSY.RECONVERGENT B2, `(.L_x_122) ;  /* 0x0000021000027945 */ /* 0x000fe20003800200 */
[----:B------:R-:W-:-:S11]  /*38e0*/  HFMA2 R4, -RZ, RZ, 0, 0 ;  /* 0x00000000ff047431 */ /* 0x000fd600000001ff */
[----:B------:R-:W-:Y:S05]  /*38f0*/  @!P0 BRA `(.L_x_123) ;  /* 0x0000000000788947 */ /* 0x000fea0003800000 */
[----:B------:R-:W-:Y:S01]  /*3900*/  I2FP.F32.U32 R4, R0 ;  /* 0x0000000000047245 */ /* 0x000fe20000201000 */
[----:B------:R-:W-:Y:S03]  /*3910*/  BSSY.RECONVERGENT B3, `(.L_x_124) ;  /* 0x000000d000037945 */ /* 0x000fe60003800200 */
[----:B------:R-:W0:Y:S08]  /*3920*/  MUFU.RCP R0, R4 ;  /* 0x0000000400007308 */ /* 0x000e300000001000 */
[----:B------:R-:W3:Y:S01]  /*3930*/  FCHK P0, R17, R4 ;  /* 0x0000000411007302 */ /* 0x000ee20000000000 */
[----:B0-----:R-:W-:-:S04]  /*3940*/  FFMA R3, -R4, R0, 1 ;  /* 0x3f80000004037423 */ /* 0x001fc80000000100 */
[----:B------:R-:W-:-:S04]  /*3950*/  FFMA R0, R0, R3, R0 ;  /* 0x0000000300007223 */ /* 0x000fc80000000000 */
[----:B------:R-:W-:-:S04]  /*3960*/  FFMA R2, R0, R17, RZ ;  /* 0x0000001100027223 */ /* 0x000fc800000000ff */
[----:B------:R-:W-:-:S04]  /*3970*/  FFMA R3, -R4, R2, R17 ;  /* 0x0000000204037223 */ /* 0x000fc80000000111 */
[----:B------:R-:W-:Y:S01]  /*3980*/  FFMA R0, R0, R3, R2 ;  /* 0x0000000300007223 */ /* 0x000fe20000000002 */
[----:B---3--:R-:W-:Y:S06]  /*3990*/  @!P0 BRA `(.L_x_125) ;  /* 0x0000000000108947 */ /* 0x008fec0003800000 */
[----:B------:R-:W-:Y:S01]  /*39a0*/  MOV R3, R17 ;  /* 0x0000001100037202 */ /* 0x000fe20000000f00 */
[----:B------:R-:W-:Y:S01]  /*39b0*/  IMAD.MOV.U32 R0, RZ, RZ, R4 ;  /* 0x000000ffff007224 */ /* 0x000fe200078e0004 */
[----:B------:R-:W-:-:S07]  /*39c0*/  MOV R2, 0x39e0 ;  /* 0x000039e000027802 */ /* 0x000fce0000000f00 */
[----:B-12--5:R-:W-:Y:S05]  /*39d0*/  CALL.REL.NOINC `($__internal_2_$__cuda_sm3x_div_rn_noftz_f32_slowpath) ;  /* 0x0000001000207944 */ /* 0x026fea0003c00000 */
.L_x_125:
[----:B------:R-:W-:Y:S05]  /*39e0*/  BSYNC.RECONVERGENT B3 ;  /* 0x0000000000037941 */ /* 0x000fea0003800200 */
.L_x_124:
[----:B------:R-:W-:Y:S01]  /*39f0*/  IADD3 R2, PT, PT, R0, -0xd000000, RZ ;  /* 0xf300000000027810 */ /* 0x000fe20007ffe0ff */
[----:B-1----:R0:W1:Y:S01]  /*3a00*/  MUFU.RSQ R13, R0 ;  /* 0x00000000000d7308 */ /* 0x0020620000001400 */
[----:B------:R-:W-:Y:S02]  /*3a10*/  BSSY.RECONVERGENT B0, `(.L_x_123) ;  /* 0x000000c000007945 */ /* 0x000fe40003800200 */
[----:B------:R-:W-:-:S13]  /*3a20*/  ISETP.GT.U32.AND P0, PT, R2, 0x727fffff, PT ;  /* 0x727fffff0200780c */ /* 0x000fda0003f04070 */
[----:B0-----:R-:W-:Y:S05]  /*3a30*/  @!P0 BRA `(.L_x_126) ;  /* 0x0000000000148947 */ /* 0x001fea0003800000 */
[----:B------:R-:W-:Y:S02]  /*3a40*/  MOV R2, R0 ;  /* 0x0000000000027202 */ /* 0x000fe40000000f00 */
[----:B------:R-:W-:-:S07]  /*3a50*/  MOV R0, 0x3a70 ;  /* 0x00003a7000007802 */ /* 0x000fce0000000f00 */
[----:B-12--5:R-:W-:Y:S05]  /*3a60*/  CALL.REL.NOINC `($__internal_1_$__cuda_sm20_sqrt_rn_f32_slowpath) ;  /* 0x0000000c00a47944 */ /* 0x026fea0003c00000 */
[----:B------:R-:W-:Y:S01]  /*3a70*/  IMAD.MOV.U32 R4, RZ, RZ, R24 ;  /* 0x000000ffff047224 */ /* 0x000fe200078e0018 */
[----:B------:R-:W-:Y:S06]  /*3a80*/  BRA `(.L_x_127) ;  /* 0x0000000000107947 */ /* 0x000fec0003800000 */
.L_x_126:
[C---:B-1----:R-:W-:Y:S01]  /*3a90*/  FMUL.FTZ R3, R13.reuse, R0 ;  /* 0x000000000d037220 */ /* 0x042fe20000410000 */
[----:B------:R-:W-:-:S03]  /*3aa0*/  FMUL.FTZ R4, R13, 0.5 ;  /* 0x3f0000000d047820 */ /* 0x000fc60000410000 */
[----:B------:R-:W-:-:S04]  /*3ab0*/  FFMA R0, -R3, R3, R0 ;  /* 0x0000000303007223 */ /* 0x000fc80000000100 */
[----:B------:R-:W-:-:S07]  /*3ac0*/  FFMA R4, R0, R4, R3 ;  /* 0x0000000400047223 */ /* 0x000fce0000000003 */
.L_x_127:
[----:B------:R-:W-:Y:S05]  /*3ad0*/  BSYNC.RECONVERGENT B0 ;  /* 0x0000000000007941 */ /* 0x000fea0003800200 */
.L_x_123:
[----:B------:R-:W-:Y:S05]  /*3ae0*/  BSYNC.RECONVERGENT B2 ;  /* 0x0000000000027941 */ /* 0x000fea0003800200 */
.L_x_122:
[----:B-1----:R-:W-:Y:S01]  /*3af0*/  HFMA2 R13, -RZ, RZ, 1.44921875, -19.203125 ;  /* 0x3dcccccdff0d7431 */ /* 0x002fe200000001ff */
[----:B------:R-:W-:Y:S01]  /*3b00*/  MOV R0, 0x41200000 ;  /* 0x4120000000007802 */ /* 0x000fe20000000f00 */
[----:B------:R-:W-:Y:S01]  /*3b10*/  BSSY.RECONVERGENT B2, `(.L_x_128) ;  /* 0x000000d000027945 */ /* 0x000fe20003800200 */
[----:B0-----:R-:W-:Y:S01]  /*3b20*/  I2FP.F32.S32 R3, R8 ;  /* 0x0000000800037245 */ /* 0x001fe20000201400 */
[----:B------:R-:W-:-:S03]  /*3b30*/  FADD R8, |R9|, -RZ ;  /* 0x800000ff09087221 */ /* 0x000fc60000000200 */
[----:B------:R-:W0:Y:S01]  /*3b40*/  FCHK P0, R3, 10 ;  /* 0x4120000003007902 */ /* 0x000e220000000000 */
[----:B------:R-:W-:-:S04]  /*3b50*/  FFMA R0, R13, -R0, 1 ;  /* 0x3f8000000d007423 */ /* 0x000fc80000000800 */
[----:B------:R-:W-:-:S04]  /*3b60*/  FFMA R0, R0, R13, 0.10000000149011611938 ;  /* 0x3dcccccd00007423 */ /* 0x000fc8000000000d */
[----:B------:R-:W-:-:S04]  /*3b70*/  FFMA R2, R3, R0, RZ ;  /* 0x0000000003027223 */ /* 0x000fc800000000ff */
[----:B------:R-:W-:-:S04]  /*3b80*/  FFMA R13, R2, -10, R3 ;  /* 0xc1200000020d7823 */ /* 0x000fc80000000003 */
[----:B------:R-:W-:Y:S01]  /*3b90*/  FFMA R0, R0, R13, R2 ;  /* 0x0000000d00007223 */ /* 0x000fe20000000002 */
[----:B0-----:R-:W-:Y:S06]  /*3ba0*/  @!P0 BRA `(.L_x_129) ;  /* 0x00000000000c8947 */ /* 0x001fec0003800000 */
[----:B------:R-:W-:Y:S01]  /*3bb0*/  IMAD.MOV.U32 R0, RZ, RZ, 0x41200000 ;  /* 0x41200000ff007424 */ /* 0x000fe200078e00ff */
[----:B------:R-:W-:-:S07]  /*3bc0*/  MOV R2, 0x3be0 ;  /* 0x00003be000027802 */ /* 0x000fce0000000f00 */
[----:B--2--5:R-:W-:Y:S05]  /*3bd0*/  CALL.REL.NOINC `($__internal_2_$__cuda_sm3x_div_rn_noftz_f32_slowpath) ;  /* 0x0000000c00a07944 */ /* 0x024fea0003c00000 */
.L_x_129:
[----:B------:R-:W-:Y:S05]  /*3be0*/  BSYNC.RECONVERGENT B2 ;  /* 0x0000000000027941 */ /* 0x000fea0003800200 */
.L_x_128:
[----:B------:R-:W-:Y:S01]  /*3bf0*/  IADD3 R2, PT, PT, R0, -0xd000000, RZ ;  /* 0xf300000000027810 */ /* 0x000fe20007ffe0ff */
[----:B------:R0:W1:Y:S01]  /*3c00*/  MUFU.RSQ R13, R0 ;  /* 0x00000000000d7308 */ /* 0x0000620000001400 */
[----:B------:R-:W-:Y:S02]  /*3c10*/  BSSY.RECONVERGENT B0, `(.L_x_130) ;  /* 0x000000b000007945 */ /* 0x000fe40003800200 */
[----:B------:R-:W-:-:S13]  /*3c20*/  ISETP.GT.U32.AND P0, PT, R2, 0x727fffff, PT ;  /* 0x727fffff0200780c */ /* 0x000fda0003f04070 */
[----:B0-----:R-:W-:Y:S05]  /*3c30*/  @!P0 BRA `(.L_x_131) ;  /* 0x0000000000108947 */ /* 0x001fea0003800000 */
[----:B------:R-:W-:Y:S02]  /*3c40*/  MOV R2, R0 ;  /* 0x0000000000027202 */ /* 0x000fe40000000f00 */
[----:B------:R-:W-:-:S07]  /*3c50*/  MOV R0, 0x3c70 ;  /* 0x00003c7000007802 */ /* 0x000fce0000000f00 */
[----:B-12--5:R-:W-:Y:S05]  /*3c60*/  CALL.REL.NOINC `($__internal_1_$__cuda_sm20_sqrt_rn_f32_slowpath) ;  /* 0x0000000c00247944 */ /* 0x026fea0003c00000 */
[----:B------:R-:W-:Y:S05]  /*3c70*/  BRA `(.L_x_132) ;  /* 0x0000000000107947 */ /* 0x000fea0003800000 */
.L_x_131:
[C---:B-1----:R-:W-:Y:S01]  /*3c80*/  FMUL.FTZ R3, R13.reuse, R0 ;  /* 0x000000000d037220 */ /* 0x042fe20000410000 */
[----:B------:R-:W-:-:S03]  /*3c90*/  FMUL.FTZ R24, R13, 0.5 ;  /* 0x3f0000000d187820 */ /* 0x000fc60000410000 */
[----:B------:R-:W-:-:S04]  /*3ca0*/  FFMA R0, -R3, R3, R0 ;  /* 0x0000000303007223 */ /* 0x000fc80000000100 */
[----:B------:R-:W-:-:S07]  /*3cb0*/  FFMA R24, R0, R24, R3 ;  /* 0x0000001800187223 */ /* 0x000fce0000000003 */
.L_x_132:
[----:B------:R-:W-:Y:S05]  /*3cc0*/  BSYNC.RECONVERGENT B0 ;  /* 0x0000000000007941 */ /* 0x000fea0003800200 */
.L_x_130:
[----:B------:R-:W-:Y:S01]  /*3cd0*/  FMUL R0, |R10|, 2.8853900432586669922 ;  /* 0x4038aa3b0a007820 */ /* 0x000fe20000400200 */
[----:B-----5:R-:W-:Y:S01]  /*3ce0*/  FADD R3, -R7, 1 ;  /* 0x3f80000007037421 */ /* 0x020fe20000000100 */
[----:B--2---:R-:W-:Y:S01]  /*3cf0*/  FMUL R14, |R9|, 2.8853900432586669922 ;  /* 0x4038aa3b090e7820 */ /* 0x004fe20000400200 */
[C---:B------:R-:W-:Y:S01]  /*3d00*/  FADD R12, -R6.reuse, 1 ;  /* 0x3f800000060c7421 */ /* 0x040fe20000000100 */
[C---:B------:R-:W-:Y:S01]  /*3d10*/  FMUL R13, R6.reuse, R7 ;  /* 0x00000007060d7220 */ /* 0x040fe20000400000 */
[----:B------:R-:W-:Y:S01]  /*3d20*/  FMUL R3, R6, R3 ;  /* 0x0000000306037220 */ /* 0x000fe20000400000 */
[----:B------:R-:W0:Y:S01]  /*3d30*/  MUFU.EX2 R0, R0 ;  /* 0x0000000000007308 */ /* 0x000e220000000800 */
[----:B------:R-:W-:Y:S01]  /*3d40*/  FMUL R12, R7, R12 ;  /* 0x0000000c070c7220 */ /* 0x000fe20000400000 */
[----:B------:R-:W-:Y:S01]  /*3d50*/  FMUL R6, R13, R24 ;  /* 0x000000180d067220 */ /* 0x000fe20000400000 */
[----:B------:R-:W-:Y:S02]  /*3d60*/  IMAD.MOV.U32 R7, RZ, RZ, 0x3c80f082 ;  /* 0x3c80f082ff077424 */ /* 0x000fe400078e00ff */
[----:B------:R-:W-:Y:S01]  /*3d70*/  FMUL R2, R10, R10 ;  /* 0x0000000a0a027220 */ /* 0x000fe20000400000 */
[----:B------:R-:W-:-:S02]  /*3d80*/  HFMA2 R13, -RZ, RZ, 1.875, 0 ;  /* 0x3f800000ff0d7431 */ /* 0x000fc400000001ff */
[----:B------:R-:W-:Y:S01]  /*3d90*/  FMUL R19, |R4|, 2.8853900432586669922 ;  /* 0x4038aa3b04137820 */ /* 0x000fe20000400200 */
[----:B------:R-:W-:Y:S01]  /*3da0*/  FSETP.GE.AND P1, PT, |R10|, 0.60000002384185791016, PT ;  /* 0x3f19999a0a00780b */ /* 0x000fe20003f26200 */
[----:B------:R-:W1:Y:S01]  /*3db0*/  MUFU.EX2 R14, R14 ;  /* 0x0000000e000e7308 */ /* 0x000e620000000800 */
[----:B------:R-:W-:Y:S01]  /*3dc0*/  FFMA R15, R2, R7, -0.052303962409496307373 ;  /* 0xbd563cae020f7423 */ /* 0x000fe20000000007 */
[----:B------:R-:W-:Y:S01]  /*3dd0*/  FMUL R20, |R11|, 2.8853900432586669922 ;  /* 0x4038aa3b0b147820 */ /* 0x000fe20000400200 */
[----:B------:R-:W-:Y:S01]  /*3de0*/  FSETP.GE.AND P0, PT, |R10|, 9.010913848876953125, PT ;  /* 0x41102cb40a00780b */ /* 0x000fe20003f06200 */
[----:B------:R-:W-:Y:S01]  /*3df0*/  FMUL R17, |R12|, 2.8853900432586669922 ;  /* 0x4038aa3b0c117820 */ /* 0x000fe20000400200 */
[----:B------:R-:W-:Y:S01]  /*3e00*/  FFMA R15, R2, R15, 0.1331529766321182251 ;  /* 0x3e085941020f7423 */ /* 0x000fe2000000000f */
[----:B------:R-:W-:Y:S01]  /*3e10*/  FMUL R22, |R6|, 2.8853900432586669922 ;  /* 0x4038aa3b06167820 */ /* 0x000fe20000400200 */
[----:B------:R-:W-:Y:S01]  /*3e20*/  FMUL R18, |R3|, 2.8853900432586669922 ;  /* 0x4038aa3b03127820 */ /* 0x000fe20000400200 */
[----:B------:R-:W2:Y:S01]  /*3e30*/  MUFU.EX2 R19, R19 ;  /* 0x0000001300137308 */ /* 0x000ea20000000800 */
[----:B0-----:R-:W-:Y:S01]  /*3e40*/  FADD R16, R0, 1 ;  /* 0x3f80000000107421 */ /* 0x001fe20000000000 */
[----:B------:R-:W-:Y:S01]  /*3e50*/  FMUL R0, R9, R9 ;  /* 0x0000000909007220 */ /* 0x000fe20000400000 */
[----:B------:R-:W-:Y:S01]  /*3e60*/  FFMA R15, R2, R15, -0.33332768082618713379 ;  /* 0xbeaaa9ed020f7423 */ /* 0x000fe2000000000f */
[----:B------:R-:W-:-:S02]  /*3e70*/  FSETP.GE.AND P3, PT, |R4|, 9.010913848876953125, PT ;  /* 0x41102cb40400780b */ /* 0x000fc40003f66200 */
[----:B------:R-:W-:Y:S01]  /*3e80*/  FFMA R21, R0, R7, -0.052303962409496307373 ;  /* 0xbd563cae00157423 */ /* 0x000fe20000000007 */
[C---:B------:R-:W-:Y:S01]  /*3e90*/  FSETP.GE.AND P2, PT, |R11|.reuse, 0.60000002384185791016, PT ;  /* 0x3f19999a0b00780b */ /* 0x040fe20003f46200 */
[----:B------:R-:W0:Y:S01]  /*3ea0*/  MUFU.RCP R16, R16 ;  /* 0x0000001000107308 */ /* 0x000e220000001000 */
[----:B-1----:R-:W-:Y:S01]  /*3eb0*/  FADD R26, R14, 1 ;  /* 0x3f8000000e1a7421 */ /* 0x002fe20000000000 */
[----:B------:R-:W-:Y:S01]  /*3ec0*/  FFMA R25, R0, R21, 0.1331529766321182251 ;  /* 0x3e08594100197423 */ /* 0x000fe20000000015 */
[----:B------:R-:W-:Y:S01]  /*3ed0*/  FFMA R21, R2, R15, RZ ;  /* 0x0000000f02157223 */ /* 0x000fe200000000ff */
[----:B------:R-:W-:Y:S01]  /*3ee0*/  FMUL R2, R11, R11 ;  /* 0x0000000b0b027220 */ /* 0x000fe20000400000 */
[----:B------:R-:W-:Y:S01]  /*3ef0*/  FSETP.GE.AND P4, PT, |R4|, 0.60000002384185791016, PT ;  /* 0x3f19999a0400780b */ /* 0x000fe20003f86200 */
[----:B------:R-:W-:Y:S01]  /*3f00*/  FFMA R25, R0, R25, -0.33332768082618713379 ;  /* 0xbeaaa9ed00197423 */ /* 0x000fe20000000019 */
[----:B------:R-:W-:Y:S01]  /*3f10*/  FSETP.GE.AND P5, PT, |R3|, 9.010913848876953125, PT ;  /* 0x41102cb40300780b */ /* 0x000fe20003fa6200 */
[----:B------:R-:W-:Y:S01]  /*3f20*/  MUFU.EX2 R20, R20 ;  /* 0x0000001400147308 */ /* 0x000fe20000000800 */
[----:B--2---:R-:W-:-:S07]  /*3f30*/  FADD R24, R19, 1 ;  /* 0x3f80000013187421 */ /* 0x004fce0000000000 */
[----:B------:R-:W1:Y:S01]  /*3f40*/  MUFU.RCP R26, R26 ;  /* 0x0000001a001a7308 */ /* 0x000e620000001000 */
[----:B0-----:R-:W-:-:S05]  /*3f50*/  FFMA R16, R16, -2, R13 ;  /* 0xc000000010107823 */ /* 0x001fca000000000d */
[----:B------:R-:W-:Y:S01]  /*3f60*/  FSEL R23, R16, 1, !P0 ;  /* 0x3f80000010177808 */ /* 0x000fe20004000000 */
[----:B------:R-:W-:Y:S01]  /*3f70*/  FFMA R16, R0, R25, RZ ;  /* 0x0000001900107223 */ /* 0x000fe200000000ff */
[----:B------:R-:W-:Y:S01]  /*3f80*/  FMUL R0, R4, R4 ;  /* 0x0000000404007220 */ /* 0x000fe20000400000 */
[----:B------:R-:W0:Y:S01]  /*3f90*/  MUFU.EX2 R17, R17 ;  /* 0x0000001100117308 */ /* 0x000e220000000800 */
[--C-:B------:R-:W-:Y:S01]  /*3fa0*/  LOP3.LUT R14, R23, 0x80000000, R10.reuse, 0xb8, !PT ;  /* 0x80000000170e7812 */ /* 0x100fe200078eb80a */
[----:B------:R-:W-:Y:S01]  /*3fb0*/  @!P1 FFMA R14, R21, R10, R10 ;  /* 0x0000000a150e9223 */ /* 0x000fe2000000000a */
[----:B------:R-:W-:Y:S01]  /*3fc0*/  FFMA R21, R0, R7, -0.052303962409496307373 ;  /* 0xbd563cae00157423 */ /* 0x000fe20000000007 */
[----:B------:R-:W-:Y:S01]  /*3fd0*/  FMUL R10, R3, R3 ;  /* 0x00000003030a7220 */ /* 0x000fe20000400000 */
[----:B------:R-:W-:Y:S01]  /*3fe0*/  FFMA R23, R2, R7, -0.052303962409496307373 ;  /* 0xbd563cae02177423 */ /* 0x000fe20000000007 */
[----:B------:R-:W-:Y:S01]  /*3ff0*/  FSETP.GE.AND P0, PT, |R9|, 9.010913848876953125, PT ;  /* 0x41102cb40900780b */ /* 0x000fe20003f06200 */
[----:B------:R-:W-:Y:S01]  /*4000*/  FFMA R25, R0, R21, 0.1331529766321182251 ;  /* 0x3e08594100197423 */ /* 0x000fe20000000015 */
[----:B------:R-:W-:Y:S01]  /*4010*/  FFMA R21, R10, R7, -0.052303962409496307373 ;  /* 0xbd563cae0a157423 */ /* 0x000fe20000000007 */
[----:B------:R-:W-:Y:S01]  /*4020*/  FFMA R23, R2, R23, 0.1331529766321182251 ;  /* 0x3e08594102177423 */ /* 0x000fe20000000017 */
[----:B------:R2:W3:Y:S01]  /*4030*/  MUFU.EX2 R15, R22 ;  /* 0x00000016000f7308 */ /* 0x0004e20000000800 */
[----:B------:R-:W-:Y:S01]  /*4040*/  FFMA R19, R0, R25, -0.33332768082618713379 ;  /* 0xbeaaa9ed00137423 */ /* 0x000fe20000000019 */
[----:B------:R-:W-:Y:S01]  /*4050*/  FFMA R21, R10, R21, 0.1331529766321182251 ;  /* 0x3e0859410a157423 */ /* 0x000fe20000000015 */
[----:B------:R-:W-:Y:S01]  /*4060*/  FFMA R23, R2, R23, -0.33332768082618713379 ;  /* 0xbeaaa9ed02177423 */ /* 0x000fe20000000017 */
[----:B-1----:R-:W-:Y:S01]  /*4070*/  FFMA R25, R26, -2, R13 ;  /* 0xc00000001a197823 */ /* 0x002fe2000000000d */
[----:B------:R-:W-:Y:S01]  /*4080*/  FFMA R19, R0, R19, RZ ;  /* 0x0000001300137223 */ /* 0x000fe200000000ff */
[----:B------:R-:W-:Y:S01]  /*4090*/  FFMA R0, R10, R21, -0.33332768082618713379 ;  /* 0xbeaaa9ed0a007423 */ /* 0x000fe20000000015 */
[----:B------:R-:W-:Y:S01]  /*40a0*/  FMUL R21, R12, R12 ;  /* 0x0000000c0c157220 */ /* 0x000fe20000400000 */
[----:B------:R-:W1:Y:S01]  /*40b0*/  MUFU.EX2 R18, R18 ;  /* 0x0000001200127308 */ /* 0x000e620000000800 */
[----:B--2---:R-:W-:Y:S01]  /*40c0*/  FADD R22, R20, 1 ;  /* 0x3f80000014167421 */ /* 0x004fe20000000000 */
[----:B------:R-:W-:Y:S01]  /*40d0*/  FFMA R20, R2, R23, RZ ;  /* 0x0000001702147223 */ /* 0x000fe200000000ff */
[----:B------:R-:W-:Y:S01]  /*40e0*/  FADD R2, R3, -R12 ;  /* 0x8000000c03027221 */ /* 0x000fe20000000000 */
[----:B------:R-:W-:Y:S01]  /*40f0*/  FFMA R10, R10, R0, RZ ;  /* 0x000000000a0a7223 */ /* 0x000fe200000000ff */
[----:B------:R-:W-:Y:S01]  /*4100*/  FFMA R0, R21, R7, -0.052303962409496307373 ;  /* 0xbd563cae15007423 */ /* 0x000fe20000000007 */
[----:B------:R-:W-:Y:S01]  /*4110*/  FSEL R25, R25, 1, !P0 ;  /* 0x3f80000019197808 */ /* 0x000fe20004000000 */
[----:B------:R-:W-:Y:S01]  /*4120*/  FMUL R23, |R2|, 2.8853900432586669922 ;  /* 0x4038aa3b02177820 */ /* 0x000fe20000400200 */
[----:B------:R-:W2:Y:S01]  /*4130*/  MUFU.RCP R24, R24 ;  /* 0x0000001800187308 */ /* 0x000ea20000001000 */
[----:B------:R-:W-:Y:S01]  /*4140*/  FFMA R0, R21, R0, 0.1331529766321182251 ;  /* 0x3e08594115007423 */ /* 0x000fe20000000000 */
[----:B0-----:R-:W-:Y:S01]  /*4150*/  FADD R26, R17, 1 ;  /* 0x3f800000111a7421 */ /* 0x001fe20000000000 */
[----:B------:R-:W-:Y:S01]  /*4160*/  FSETP.GE.AND P0, PT, |R9|, 0.60000002384185791016, PT ;  /* 0x3f19999a0900780b */ /* 0x000fe20003f06200 */
[----:B---3--:R-:W-:Y:S01]  /*4170*/  FADD R15, R15, 1 ;  /* 0x3f8000000f0f7421 */ /* 0x008fe20000000000 */
[----:B------:R-:W-:Y:S01]  /*4180*/  FFMA R0, R21, R0, -0.33332768082618713379 ;  /* 0xbeaaa9ed15007423 */ /* 0x000fe20000000000 */
[----:B------:R-:W-:-:S02]  /*4190*/  FSETP.GE.AND P1, PT, |R11|, 9.010913848876953125, PT ;  /* 0x41102cb40b00780b */ /* 0x000fc40003f26200 */
[----:B------:R-:W0:Y:S01]  /*41a0*/  MUFU.EX2 R23, R23 ;  /* 0x0000001700177308 */ /* 0x000e220000000800 */
[----:B------:R-:W-:Y:S01]  /*41b0*/  FFMA R17, R21, R0, RZ ;  /* 0x0000000015117223 */ /* 0x000fe200000000ff */
[----:B------:R-:W-:Y:S01]  /*41c0*/  LOP3.LUT R21, R25, 0x80000000, R8, 0xb8, !PT ;  /* 0x8000000019157812 */ /* 0x000fe200078eb808 */
[----:B------:R-:W-:Y:S01]  /*41d0*/  FMUL R8, R6, R6 ;  /* 0x0000000606087220 */ /* 0x000fe20000400000 */
[----:B-1----:R-:W-:-:S03]  /*41e0*/  FADD R18, R18, 1 ;  /* 0x3f80000012127421 */ /* 0x002fc60000000000 */
[----:B------:R-:W-:Y:S01]  /*41f0*/  FFMA R27, R8, R7, -0.052303962409496307373 ;  /* 0xbd563cae081b7423 */ /* 0x000fe20000000007 */
[----:B------:R-:W1:Y:S01]  /*4200*/  MUFU.RCP R22, R22 ;  /* 0x0000001600167308 */ /* 0x000e620000001000 */
[----:B--2---:R-:W-:Y:S01]  /*4210*/  FFMA R0, R24, -2, R13 ;  /* 0xc000000018007823 */ /* 0x004fe2000000000d */
[----:B------:R-:W-:Y:S01]  /*4220*/  @!P0 FFMA R21, |R9|, R16, |R9| ;  /* 0x0000001009158223 */ /* 0x000fe20000000609 */
[----:B------:R-:W-:Y:S01]  /*4230*/  FFMA R27, R8, R27, 0.1331529766321182251 ;  /* 0x3e085941081b7423 */ /* 0x000fe2000000001b */
[----:B------:R-:W-:-:S04]  /*4240*/  FSETP.GE.AND P0, PT, |R3|, 0.60000002384185791016, PT ;  /* 0x3f19999a0300780b */ /* 0x000fc80003f06200 */
[----:B------:R-:W2:Y:S01]  /*4250*/  MUFU.RCP R26, R26 ;  /* 0x0000001a001a7308 */ /* 0x000ea20000001000 */
[----:B0-----:R-:W-:Y:S01]  /*4260*/  FADD R25, R23, 1 ;  /* 0x3f80000017197421 */ /* 0x001fe20000000000 */
[----:B------:R-:W-:Y:S01]  /*4270*/  FSEL R23, R0, 1, !P3 ;  /* 0x3f80000000177808 */ /* 0x000fe20005800000 */
[----:B------:R-:W-:Y:S01]  /*4280*/  FFMA R0, R8, R27, -0.33332768082618713379 ;  /* 0xbeaaa9ed08007423 */ /* 0x000fe2000000001b */
[----:B------:R-:W-:-:S04]  /*4290*/  FSETP.GE.AND P3, PT, |R6|, 9.010913848876953125, PT ;  /* 0x41102cb40600780b */ /* 0x000fc80003f66200 */
[----:B------:R-:W0:Y:S01]  /*42a0*/  MUFU.RCP R18, R18 ;  /* 0x0000001200127308 */ /* 0x000e220000001000 */
[----:B-1----:R-:W-:-:S05]  /*42b0*/  FFMA R22, R22, -2, R13 ;  /* 0xc000000016167823 */ /* 0x002fca000000000d */
[----:B------:R-:W-:Y:S02]  /*42c0*/  FSEL R22, R22, 1, !P1 ;  /* 0x3f80000016167808 */ /* 0x000fe40004800000 */
[----:B------:R1:W3:Y:S01]  /*42d0*/  MUFU.RCP R28, R15 ;  /* 0x0000000f001c7308 */ /* 0x0002e20000001000 */
[----:B--2---:R-:W-:Y:S01]  /*42e0*/  FFMA R26, R26, -2, R13 ;  /* 0xc00000001a1a7823 */ /* 0x004fe2000000000d */
[----:B------:R-:W-:Y:S02]  /*42f0*/  FSETP.GE.AND P1, PT, |R12|, 9.010913848876953125, PT ;  /* 0x41102cb40c00780b */ /* 0x000fe40003f26200 */
[--C-:B------:R-:W-:Y:S01]  /*4300*/  LOP3.LUT R22, R22, 0x80000000, R11.reuse, 0xb8, !PT ;  /* 0x8000000016167812 */ /* 0x100fe200078eb80b */
[----:B------:R-:W-:Y:S01]  /*4310*/  @!P2 FFMA R22, R20, R11, R11 ;  /* 0x0000000b1416a223 */ /* 0x000fe2000000000b */
[----:B------:R-:W-:Y:S02]  /*4320*/  FSEL R11, R26, 1, !P1 ;  /* 0x3f8000001a0b7808 */ /* 0x000fe40004800000 */
[----:B------:R-:W2:Y:S01]  /*4330*/  MUFU.RCP R24, R25 ;  /* 0x0000001900187308 */ /* 0x000ea20000001000 */
[--C-:B-1----:R-:W-:Y:S01]  /*4340*/  LOP3.LUT R15, R23, 0x80000000, R4.reuse, 0xb8, !PT ;  /* 0x80000000170f7812 */ /* 0x102fe200078eb804 */
[----:B------:R-:W-:Y:S01]  /*4350*/  FFMA R23, R8, R0, RZ ;  /* 0x0000000008177223 */ /* 0x000fe200000000ff */
[----:B------:R-:W-:Y:S01]  /*4360*/  FMUL R0, R2, R2 ;  /* 0x0000000202007220 */ /* 0x000fe20000400000 */
[----:B------:R-:W1:Y:S01]  /*4370*/  LDC.64 R8, c[0x0][0x3a8] ;  /* 0x0000ea00ff087b82 */ /* 0x000e620000000a00 */
[--C-:B0-----:R-:W-:Y:S01]  /*4380*/  FFMA R18, R18, -2, R13.reuse ;  /* 0xc000000012127823 */ /* 0x101fe2000000000d */
[----:B------:R-:W-:Y:S01]  /*4390*/  @!P4 FFMA R15, R19, R4, R4 ;  /* 0x00000004130fc223 */ /* 0x000fe20000000004 */
[----:B------:R-:W-:Y:S01]  /*43a0*/  FFMA R7, R0, R7, -0.052303962409496307373 ;  /* 0xbd563cae00077423 */ /* 0x000fe20000000007 */
[----:B------:R-:W-:Y:S01]  /*43b0*/  FSETP.GE.AND P2, PT, |R12|, 0.60000002384185791016, PT ;  /* 0x3f19999a0c00780b */ /* 0x000fe20003f46200 */
[----:B---3--:R-:W-:Y:S01]  /*43c0*/  FFMA R28, R28, -2, R13 ;  /* 0xc00000001c1c7823 */ /* 0x008fe2000000000d */
[----:B------:R-:W-:Y:S01]  /*43d0*/  FSETP.GE.AND P4, PT, |R6|, 0.60000002384185791016, PT ;  /* 0x3f19999a0600780b */ /* 0x000fe20003f86200 */
[----:B------:R-:W-:Y:S01]  /*43e0*/  FFMA R7, R0, R7, 0.1331529766321182251 ;  /* 0x3e08594100077423 */ /* 0x000fe20000000007 */
[----:B------:R-:W-:-:S02]  /*43f0*/  FSETP.GE.AND P1, PT, |R2|, 0.60000002384185791016, PT ;  /* 0x3f19999a0200780b */ /* 0x000fc40003f26200 */
[----:B------:R-:W-:Y:S01]  /*4400*/  FSEL R18, R18, 1, !P5 ;  /* 0x3f80000012127808 */ /* 0x000fe20006800000 */
[----:B------:R-:W-:Y:S01]  /*4410*/  FFMA R7, R0, R7, -0.33332768082618713379 ;  /* 0xbeaaa9ed00077423 */ /* 0x000fe20000000007 */
[----:B------:R-:W-:Y:S01]  /*4420*/  FSETP.GE.AND P5, PT, |R2|, 9.010913848876953125, PT ;  /* 0x41102cb40200780b */ /* 0x000fe20003fa6200 */
[----:B--2---:R-:W-:Y:S01]  /*4430*/  FFMA R24, R24, -2, R13 ;  /* 0xc000000018187823 */ /* 0x004fe2000000000d */
[----:B------:R-:W-:Y:S01]  /*4440*/  FSEL R25, R28, 1, !P3 ;  /* 0x3f8000001c197808 */ /* 0x000fe20005800000 */
[----:B------:R-:W-:Y:S01]  /*4450*/  FFMA R19, R0, R7, RZ ;  /* 0x0000000700137223 */ /* 0x000fe200000000ff */
[----:B------:R-:W-:Y:S02]  /*4460*/  SHF.L.U32 R7, R5, 0x3, RZ ;  /* 0x0000000305077819 */ /* 0x000fe400000006ff */
[----:B------:R-:W-:Y:S02]  /*4470*/  FSEL R13, R24, 1, !P5 ;  /* 0x3f800000180d7808 */ /* 0x000fe40006800000 */
[--C-:B------:R-:W-:Y:S01]  /*4480*/  LOP3.LUT R5, R18, 0x80000000, R3.reuse, 0xb8, !PT ;  /* 0x8000000012057812 */ /* 0x100fe200078eb803 */
[----:B------:R-:W-:Y:S01]  /*4490*/  @!P0 FFMA R5, R3, R10, R3 ;  /* 0x0000000a03058223 */ /* 0x000fe20000000003 */
[--C-:B------:R-:W-:Y:S01]  /*44a0*/  LOP3.LUT R11, R11, 0x80000000, R12.reuse, 0xb8, !PT ;  /* 0x800000000b0b7812 */ /* 0x100fe200078eb80c */
[----:B------:R-:W-:Y:S01]  /*44b0*/  @!P2 FFMA R11, R12, R17, R12 ;  /* 0x000000110c0ba223 */ /* 0x000fe2000000000c */
[----:B------:R-:W-:Y:S01]  /*44c0*/  LOP3.LUT R25, R25, 0x80000000, R6, 0xb8, !PT ;  /* 0x8000000019197812 */ /* 0x000fe200078eb806 */
[----:B-1----:R-:W-:Y:S01]  /*44d0*/  IMAD.WIDE R8, R7, 0x4, R8 ;  /* 0x0000000407087825 */ /* 0x002fe200078e0208 */
[----:B------:R-:W-:-:S03]  /*44e0*/  LOP3.LUT R13, R13, 0x80000000, R2, 0xb8, !PT ;  /* 0x800000000d0d7812 */ /* 0x000fc600078eb802 */
[----:B------:R-:W-:Y:S01]  /*44f0*/  @!P4 FFMA R25, R6, R23, R6 ;  /* 0x000000170619c223 */ /* 0x000fe20000000006 */
[----:B------:R-:W-:Y:S01]  /*4500*/  @!P1 FFMA R13, R2, R19, R2 ;  /* 0x00000013020d9223 */ /* 0x000fe20000000002 */
[----:B------:R-:W-:Y:S04]  /*4510*/  STG.E desc[UR12][R8.64+0xc], R14 ;  /* 0x00000c0e08007986 */ /* 0x000fe8000c10190c */
[----:B------:R-:W-:Y:S04]  /*4520*/  STG.E desc[UR12][R8.64+0x14], R21 ;  /* 0x0000141508007986 */ /* 0x000fe8000c10190c */
[----:B------:R-:W-:Y:S04]  /*4530*/  STG.E desc[UR12][R8.64+0x18], R22 ;  /* 0x0000181608007986 */ /* 0x000fe8000c10190c */
[----:B------:R-:W-:Y:S04]  /*4540*/  STG.E desc[UR12][R8.64+0x1c], R15 ;  /* 0x00001c0f08007986 */ /* 0x000fe8000c10190c */
[----:B------:R-:W-:Y:S04]  /*4550*/  STG.E desc[UR12][R8.64], R5 ;  /* 0x0000000508007986 */ /* 0x000fe8000c10190c */
[----:B------:R-:W-:Y:S04]  /*4560*/  STG.E desc[UR12][R8.64+0x4], R11 ;  /* 0x0000040b08007986 */ /* 0x000fe8000c10190c */
[----:B------:R-:W-:Y:S04]  /*4570*/  STG.E desc[UR12][R8.64+0x10], R25 ;  /* 0x0000101908007986 */ /* 0x000fe8000c10190c */
[----:B------:R-:W-:Y:S01]  /*4580*/  STG.E desc[UR12][R8.64+0x8], R13 ;  /* 0x0000080d08007986 */ /* 0x000fe2000c10190c */
[----:B------:R-:W-:Y:S05]  /*4590*/  EXIT ;  /* 0x000000000000794d */ /* 0x000fea0003800000 */
        .weak           $__internal_0_$__cuda_sm20_rcp_rn_f32_slowpath
        .type           $__internal_0_$__cuda_sm20_rcp_rn_f32_slowpath,@function
        .size           $__internal_0_$__cuda_sm20_rcp_rn_f32_slowpath,($__internal_1_$__cuda_sm20_sqrt_rn_f32_slowpath - $__internal_0_$__cuda_sm20_rcp_rn_f32_slowpath)
$__internal_0_$__cuda_sm20_rcp_rn_f32_slowpath:
[----:B------:R-:W-:Y:S01]  /*45a0*/  IMAD.SHL.U32 R19, R0, 0x2, RZ ;  /* 0x0000000200137824 */ /* 0x000fe200078e00ff */
[----:B------:R-:W-:Y:S04]  /*45b0*/  BSSY.RECONVERGENT B2, `(.L_x_133) ;  /* 0x0000030000027945 */ /* 0x000fe80003800200 */
[----:B------:R-:W-:-:S04]  /*45c0*/  SHF.R.U32.HI R19, RZ, 0x18, R19 ;  /* 0x00000018ff137819 */ /* 0x000fc80000011613 */
[----:B------:R-:W-:-:S13]  /*45d0*/  ISETP.NE.U32.AND P0, PT, R19, RZ, PT ;  /* 0x000000ff1300720c */ /* 0x000fda0003f05070 */
[----:B------:R-:W-:Y:S05]  /*45e0*/  @P0 BRA `(.L_x_134) ;  /* 0x0000000000280947 */ /* 0x000fea0003800000 */
[----:B------:R-:W-:-:S04]  /*45f0*/  SHF.L.U32 R19, R0, 0x1, RZ ;  /* 0x0000000100137819 */ /* 0x000fc800000006ff */
[----:B------:R-:W-:-:S13]  /*4600*/  ISETP.NE.AND P0, PT, R19, RZ, PT ;  /* 0x000000ff1300720c */ /* 0x000fda0003f05270 */
[----:B------:R-:W-:Y:S01]  /*4610*/  @P0 FFMA R22, R0, 1.84467440737095516160e+19, RZ ;  /* 0x5f80000000160823 */ /* 0x000fe200000000ff */
[----:B------:R-:W-:Y:S08]  /*4620*/  @!P0 MUFU.RCP R20, R0 ;  /* 0x0000000000148308 */ /* 0x000ff00000001000 */
[----:B------:R-:W0:Y:S02]  /*4630*/  @P0 MUFU.RCP R19, R22 ;  /* 0x0000001600130308 */ /* 0x000e240000001000 */
[----:B0-----:R-:W-:-:S04]  /*4640*/  @P0 FFMA R21, R22, R19, -1 ;  /* 0xbf80000016150423 */ /* 0x001fc80000000013 */
[----:B------:R-:W-:-:S04]  /*4650*/  @P0 FADD.FTZ R26, -R21, -RZ ;  /* 0x800000ff151a0221 */ /* 0x000fc80000010100 */
[----:B------:R-:W-:-:S04]  /*4660*/  @P0 FFMA R19, R19, R26, R19 ;  /* 0x0000001a13130223 */ /* 0x000fc80000000013 */
[----:B------:R-:W-:Y:S01]  /*4670*/  @P0 FFMA R20, R19, 1.84467440737095516160e+19, RZ ;  /* 0x5f80000013140823 */ /* 0x000fe200000000ff */
[----:B------:R-:W-:Y:S06]  /*4680*/  BRA `(.L_x_135) ;  /* 0x0000000000887947 */ /* 0x000fec0003800000 */
.L_x_134:
[----:B------:R-:W-:-:S04]  /*4690*/  IADD3 R20, PT, PT, R19, -0xfd, RZ ;  /* 0xffffff0313147810 */ /* 0x000fc80007ffe0ff */
[----:B------:R-:W-:-:S13]  /*46a0*/  ISETP.GT.U32.AND P0, PT, R20, 0x1, PT ;  /* 0x000000011400780c */ /* 0x000fda0003f04070 */
[----:B------:R-:W-:Y:S05]  /*46b0*/  @P0 BRA `(.L_x_136) ;  /* 0x0000000000780947 */ /* 0x000fea0003800000 */
[----:B------:R-:W-:Y:S01]  /*46c0*/  LOP3.LUT R28, R0, 0x7fffff, RZ, 0xc0, !PT ;  /* 0x007fffff001c7812 */ /* 0x000fe200078ec0ff */
[----:B------:R-:W-:-:S03]  /*46d0*/  IMAD.MOV.U32 R25, RZ, RZ, 0x3 ;  /* 0x00000003ff197424 */ /* 0x000fc600078e00ff */
[----:B------:R-:W-:Y:S02]  /*46e0*/  LOP3.LUT R28, R28, 0x3f800000, RZ, 0xfc, !PT ;  /* 0x3f8000001c1c7812 */ /* 0x000fe400078efcff */
[----:B------:R-:W-:Y:S02]  /*46f0*/  SHF.L.U32 R25, R25, R20, RZ ;  /* 0x0000001419197219 */ /* 0x000fe400000006ff */
[----:B------:R-:W0:Y:S02]  /*4700*/  MUFU.RCP R23, R28 ;  /* 0x0000001c00177308 */ /* 0x000e240000001000 */
[----:B0-----:R-:W-:-:S04]  /*4710*/  FFMA R26, R28, R23, -1 ;  /* 0xbf8000001c1a7423 */ /* 0x001fc80000000017 */
[----:B------:R-:W-:-:S04]  /*4720*/  FADD.FTZ R26, -R26, -RZ ;  /* 0x800000ff1a1a7221 */ /* 0x000fc80000010100 */
[CCC-:B------:R-:W-:Y:S01]  /*4730*/  FFMA.RM R22, R23.reuse, R26.reuse, R23.reuse ;  /* 0x0000001a17167223 */ /* 0x1c0fe20000004017 */
[----:B------:R-:W-:-:S04]  /*4740*/  FFMA.RP R23, R23, R26, R23 ;  /* 0x0000001a17177223 */ /* 0x000fc80000008017 */
[C---:B------:R-:W-:Y:S02]  /*4750*/  LOP3.LUT R21, R22.reuse, 0x7fffff, RZ, 0xc0, !PT ;  /* 0x007fffff16157812 */ /* 0x040fe400078ec0ff */
[----:B------:R-:W-:Y:S02]  /*4760*/  FSETP.NEU.FTZ.AND P0, PT, R22, R23, PT ;  /* 0x000000171600720b */ /* 0x000fe40003f1d000 */
[----:B------:R-:W-:Y:S02]  /*4770*/  LOP3.LUT R21, R21, 0x800000, RZ, 0xfc, !PT ;  /* 0x0080000015157812 */ /* 0x000fe400078efcff */
[----:B------:R-:W-:Y:S02]  /*4780*/  SEL R22, RZ, 0xffffffff, !P0 ;  /* 0xffffffffff167807 */ /* 0x000fe40004000000 */
[----:B------:R-:W-:Y:S02]  /*4790*/  LOP3.LUT R25, R25, R21, RZ, 0xc0, !PT ;  /* 0x0000001519197212 */ /* 0x000fe400078ec0ff */
[----:B------:R-:W-:-:S02]  /*47a0*/  IADD3 R22, PT, PT, -R22, RZ, RZ ;  /* 0x000000ff16167210 */ /* 0x000fc40007ffe1ff */
[-C--:B------:R-:W-:Y:S02]  /*47b0*/  SHF.R.U32.HI R25, RZ, R20.reuse, R25 ;  /* 0x00000014ff197219 */ /* 0x080fe40000011619 */
[----:B------:R-:W-:Y:S02]  /*47c0*/  LOP3.LUT P1, RZ, R22, R20, R21, 0xf8, !PT ;  /* 0x0000001416ff7212 */ /* 0x000fe4000782f815 */
[C---:B------:R-:W-:Y:S02]  /*47d0*/  LOP3.LUT P0, RZ, R25.reuse, 0x1, RZ, 0xc0, !PT ;  /* 0x0000000119ff7812 */ /* 0x040fe4000780c0ff */
[----:B------:R-:W-:-:S04]  /*47e0*/  LOP3.LUT P2, RZ, R25, 0x2, RZ, 0xc0, !PT ;  /* 0x0000000219ff7812 */ /* 0x000fc8000784c0ff */
[----:B------:R-:W-:Y:S02]  /*47f0*/  PLOP3.LUT P0, PT, P0, P1, P2, 0xe0, 0x0 ;  /* 0x000000000000781c */ /* 0x000fe40000703c20 */
[----:B------:R-:W-:Y:S02]  /*4800*/  LOP3.LUT P1, RZ, R0, 0x7fffff, RZ, 0xc0, !PT ;  /* 0x007fffff00ff7812 */ /* 0x000fe4000782c0ff */
[----:B------:R-:W-:-:S04]  /*4810*/  SEL R20, RZ, 0x1, !P0 ;  /* 0x00000001ff147807 */ /* 0x000fc80004000000 */
[----:B------:R-:W-:-:S04]  /*4820*/  IADD3 R20, PT, PT, -R20, RZ, RZ ;  /* 0x000000ff14147210 */ /* 0x000fc80007ffe1ff */
[----:B------:R-:W-:Y:S01]  /*4830*/  ISETP.GE.AND P0, PT, R20, RZ, PT ;  /* 0x000000ff1400720c */ /* 0x000fe20003f06270 */
[----:B------:R-:W-:-:S05]  /*4840*/  VIADD R20, R19, 0xffffff04 ;  /* 0xffffff0413147836 */ /* 0x000fca0000000000 */
[----:B------:R-:W-:-:S07]  /*4850*/  SHF.R.U32.HI R21, RZ, R20, R21 ;  /* 0x00000014ff157219 */ /* 0x000fce0000011615 */
[----:B------:R-:W-:-:S04]  /*4860*/  @!P0 IADD3 R21, PT, PT, R21, 0x1, RZ ;  /* 0x0000000115158810 */ /* 0x000fc80007ffe0ff */
[----:B------:R-:W-:-:S04]  /*4870*/  @!P1 SHF.L.U32 R21, R21, 0x1, RZ ;  /* 0x0000000115159819 */ /* 0x000fc800000006ff */
[----:B------:R-:W-:Y:S01]  /*4880*/  LOP3.LUT R20, R21, 0x80000000, R0, 0xf8, !PT ;  /* 0x8000000015147812 */ /* 0x000fe200078ef800 */
[----:B------:R-:W-:Y:S06]  /*4890*/  BRA `(.L_x_135) ;  /* 0x0000000000047947 */ /* 0x000fec0003800000 */
.L_x_136:
[----:B------:R0:W1:Y:S02]  /*48a0*/  MUFU.RCP R20, R0 ;  /* 0x0000000000147308 */ /* 0x0000640000001000 */
.L_x_135:
[----:B------:R-:W-:Y:S05]  /*48b0*/  BSYNC.RECONVERGENT B2 ;  /* 0x0000000000027941 */ /* 0x000fea0003800200 */
.L_x_133:
[----:B------:R-:W-:Y:S02]  /*48c0*/  HFMA2 R21, -RZ, RZ, 0, 0 ;  /* 0x00000000ff157431 */ /* 0x000fe400000001ff */
[----:B01----:R-:W-:Y:S01]  /*48d0*/  IMAD.MOV.U32 R0, RZ, RZ, R20 ;  /* 0x000000ffff007224 */ /* 0x003fe200078e0014 */
[----:B------:R-:W-:-:S04]  /*48e0*/  MOV R20, R2 ;  /* 0x0000000200147202 */ /* 0x000fc80000000f00 */
[----:B------:R-:W-:Y:S05]  /*48f0*/  RET.REL.NODEC R20 `(compute_structural_te_features) ;  /* 0xffffffb414c07950 */ /* 0x000fea0003c3ffff */
        .weak           $__internal_1_$__cuda_sm20_sqrt_rn_f32_slowpath
        .type           $__internal_1_$__cuda_sm20_sqrt_rn_f32_slowpath,@function
        .size           $__internal_1_$__cuda_sm20_sqrt_rn_f32_slowpath,($__internal_2_$__cuda_sm3x_div_rn_noftz_f32_slowpath - $__internal_1_$__cuda_sm20_sqrt_rn_f32_slowpath)
$__internal_1_$__cuda_sm20_sqrt_rn_f32_slowpath:
[----:B------:R-:W-:-:S13]  /*4900*/  LOP3.LUT P0, RZ, R2, 0x7fffffff, RZ, 0xc0, !PT ;  /* 0x7fffffff02ff7812 */ /* 0x000fda000780c0ff */
[----:B------:R-:W-:Y:S01]  /*4910*/  @!P0 IMAD.MOV.U32 R24, RZ, RZ, R2 ;  /* 0x000000ffff188224 */ /* 0x000fe200078e0002 */
[----:B------:R-:W-:Y:S06]  /*4920*/  @!P0 BRA `(.L_x_137) ;  /* 0x0000000000408947 */ /* 0x000fec0003800000 */
[----:B------:R-:W-:-:S13]  /*4930*/  FSETP.GEU.FTZ.AND P0, PT, R2, RZ, PT ;  /* 0x000000ff0200720b */ /* 0x000fda0003f1e000 */
[----:B------:R-:W-:Y:S01]  /*4940*/  @!P0 MOV R24, 0x7fffffff ;  /* 0x7fffffff00188802 */ /* 0x000fe20000000f00 */
[----:B------:R-:W-:Y:S06]  /*4950*/  @!P0 BRA `(.L_x_137) ;  /* 0x0000000000348947 */ /* 0x000fec0003800000 */
[----:B------:R-:W-:-:S13]  /*4960*/  FSETP.GTU.FTZ.AND P0, PT, |R2|, +INF , PT ;  /* 0x7f8000000200780b */ /* 0x000fda0003f1c200 */
[----:B------:R-:W-:Y:S01]  /*4970*/  @P0 FADD.FTZ R24, R2, 1 ;  /* 0x3f80000002180421 */ /* 0x000fe20000010000 */
[----:B------:R-:W-:Y:S06]  /*4980*/  @P0 BRA `(.L_x_137) ;  /* 0x0000000000280947 */ /* 0x000fec0003800000 */
[----:B------:R-:W-:-:S13]  /*4990*/  FSETP.NEU.FTZ.AND P0, PT, |R2|, +INF , PT ;  /* 0x7f8000000200780b */ /* 0x000fda0003f1d200 */
[----:B------:R-:W-:Y:S01]  /*49a0*/  @P0 FFMA R25, R2, 1.84467440737095516160e+19, RZ ;  /* 0x5f80000002190823 */ /* 0x000fe200000000ff */
[----:B------:R-:W-:-:S03]  /*49b0*/  @!P0 MOV R24, R2 ;  /* 0x0000000200188202 */ /* 0x000fc60000000f00 */
[----:B------:R-:W0:Y:S02]  /*49c0*/  @P0 MUFU.RSQ R23, R25 ;  /* 0x0000001900170308 */ /* 0x000e240000001400 */
[----:B0-----:R-:W-:Y:S01]  /*49d0*/  @P0 FMUL.FTZ R22, R25, R23 ;  /* 0x0000001719160220 */ /* 0x001fe20000410000 */
[----:B------:R-:W-:-:S03]  /*49e0*/  @P0 FMUL.FTZ R23, R23, 0.5 ;  /* 0x3f00000017170820 */ /* 0x000fc60000410000 */
[----:B------:R-:W-:-:S04]  /*49f0*/  @P0 FADD.FTZ R3, -R22, -RZ ;  /* 0x800000ff16030221 */ /* 0x000fc80000010100 */
[----:B------:R-:W-:-:S04]  /*4a00*/  @P0 FFMA R3, R22, R3, R25 ;  /* 0x0000000316030223 */ /* 0x000fc80000000019 */
[----:B------:R-:W-:-:S04]  /*4a10*/  @P0 FFMA R3, R3, R23, R22 ;  /* 0x0000001703030223 */ /* 0x000fc80000000016 */
[----:B------:R-:W-:-:S07]  /*4a20*/  @P0 FMUL.FTZ R24, R3, 2.3283064365386962891e-10 ;  /* 0x2f80000003180820 */ /* 0x000fce0000410000 */
.L_x_137:
[----:B------:R-:W-:Y:S02]  /*4a30*/  HFMA2 R3, -RZ, RZ, 0, 0 ;  /* 0x00000000ff037431 */ /* 0x000fe400000001ff */
[----:B------:R-:W-:-:S04]  /*4a40*/  IMAD.MOV.U32 R2, RZ, RZ, R0 ;  /* 0x000000ffff027224 */ /* 0x000fc800078e0000 */
[----:B------:R-:W-:Y:S05]  /*4a50*/  RET.REL.NODEC R2 `(compute_structural_te_features) ;  /* 0xffffffb402687950 */ /* 0x000fea0003c3ffff */
        .weak           $__internal_2_$__cuda_sm3x_div_rn_noftz_f32_slowpath
        .type           $__internal_2_$__cuda_sm3x_div_rn_noftz_f32_slowpath,@function
        .size           $__internal_2_$__cuda_sm3x_div_rn_noftz_f32_slowpath,(.L_x_152 - $__internal_2_$__cuda_sm3x_div_rn_noftz_f32_slowpath)
$__internal_2_$__cuda_sm3x_div_rn_noftz_f32_slowpath:
[----:B------:R-:W-:Y:S01]  /*4a60*/  SHF.R.U32.HI R22, RZ, 0x17, R0 ;  /* 0x00000017ff167819 */ /* 0x000fe20000011600 */
[----:B------:R-:W-:Y:S01]  /*4a70*/  BSSY.RECONVERGENT B0, `(.L_x_138) ;  /* 0x0000062000007945 */ /* 0x000fe20003800200 */
[----:B------:R-:W-:Y:S02]  /*4a80*/  SHF.R.U32.HI R24, RZ, 0x17, R3 ;  /* 0x00000017ff187819 */ /* 0x000fe40000011603 */
[----:B------:R-:W-:Y:S02]  /*4a90*/  LOP3.LUT R22, R22, 0xff, RZ, 0xc0, !PT ;  /* 0x000000ff16167812 */ /* 0x000fe400078ec0ff */
[----:B------:R-:W-:Y:S02]  /*4aa0*/  LOP3.LUT R24, R24, 0xff, RZ, 0xc0, !PT ;  /* 0x000000ff18187812 */ /* 0x000fe400078ec0ff */
[----:B------:R-:W-:-:S03]  /*4ab0*/  IADD3 R25, PT, PT, R22, -0x1, RZ ;  /* 0xffffffff16197810 */ /* 0x000fc60007ffe0ff */
[----:B------:R-:W-:Y:S01]  /*4ac0*/  VIADD R26, R24, 0xffffffff ;  /* 0xffffffff181a7836 */ /* 0x000fe20000000000 */
[----:B------:R-:W-:-:S04]  /*4ad0*/  ISETP.GT.U32.AND P0, PT, R25, 0xfd, PT ;  /* 0x000000fd1900780c */ /* 0x000fc80003f04070 */
[----:B------:R-:W-:-:S13]  /*4ae0*/  ISETP.GT.U32.OR P0, PT, R26, 0xfd, P0 ;  /* 0x000000fd1a00780c */ /* 0x000fda0000704470 */
[----:B------:R-:W-:Y:S01]  /*4af0*/  @!P0 MOV R23, RZ ;  /* 0x000000ff00178202 */ /* 0x000fe20000000f00 */
[----:B------:R-:W-:Y:S06]  /*4b00*/  @!P0 BRA `(.L_x_139) ;  /* 0x00000000005c8947 */ /* 0x000fec0003800000 */
[----:B------:R-:W-:Y:S02]  /*4b10*/  FSETP.GTU.FTZ.AND P0, PT, |R3|, +INF , PT ;  /* 0x7f8000000300780b */ /* 0x000fe40003f1c200 */
[----:B------:R-:W-:-:S04]  /*4b20*/  FSETP.GTU.FTZ.AND P1, PT, |R0|, +INF , PT ;  /* 0x7f8000000000780b */ /* 0x000fc80003f3c200 */
[----:B------:R-:W-:-:S13]  /*4b30*/  PLOP3.LUT P0, PT, P0, P1, PT, 0xf8, 0x8f ;  /* 0x00000000008f781c */ /* 0x000fda0000703f70 */
[----:B------:R-:W-:Y:S05]  /*4b40*/  @P0 BRA `(.L_x_140) ;  /* 0x00000004004c0947 */ /* 0x000fea0003800000 */
[----:B------:R-:W-:-:S13]  /*4b50*/  LOP3.LUT P0, RZ, R0, 0x7fffffff, R3, 0xc8, !PT ;  /* 0x7fffffff00ff7812 */ /* 0x000fda000780c803 */
[----:B------:R-:W-:Y:S05]  /*4b60*/  @!P0 BRA `(.L_x_141) ;  /* 0x00000004003c8947 */ /* 0x000fea0003800000 */
[C---:B------:R-:W-:Y:S02]  /*4b70*/  FSETP.NEU.FTZ.AND P0, PT, |R3|.reuse, +INF , PT ;  /* 0x7f8000000300780b */ /* 0x040fe40003f1d200 */
[----:B------:R-:W-:Y:S02]  /*4b80*/  FSETP.NEU.FTZ.AND P2, PT, |R0|, +INF , PT ;  /* 0x7f8000000000780b */ /* 0x000fe40003f5d200 */
[----:B------:R-:W-:-:S11]  /*4b90*/  FSETP.NEU.FTZ.AND P1, PT, |R3|, +INF , PT ;  /* 0x7f8000000300780b */ /* 0x000fd60003f3d200 */
[----:B------:R-:W-:Y:S05]  /*4ba0*/  @!P2 BRA !P0, `(.L_x_141) ;  /* 0x00000004002ca947 */ /* 0x000fea0004000000 */
[----:B------:R-:W-:-:S04]  /*4bb0*/  LOP3.LUT P0, RZ, R3, 0x7fffffff, RZ, 0xc0, !PT ;  /* 0x7fffffff03ff7812 */ /* 0x000fc8000780c0ff */
[----:B------:R-:W-:-:S13]  /*4bc0*/  PLOP3.LUT P0, PT, P2, P0, PT, 0x2f, 0xf2 ;  /* 0x0000000000f2781c */ /* 0x000fda0001700577 */
[----:B------:R-:W-:Y:S05]  /*4bd0*/  @P0 BRA `(.L_x_142) ;  /* 0x0000000400180947 */ /* 0x000fea0003800000 */
[----:B------:R-:W-:-:S04]  /*4be0*/  LOP3.LUT P0, RZ, R0, 0x7fffffff, RZ, 0xc0, !PT ;  /* 0x7fffffff00ff7812 */ /* 0x000fc8000780c0ff */
[----:B------:R-:W-:-:S13]  /*4bf0*/  PLOP3.LUT P0, PT, P1, P0, PT, 0x2f, 0xf2 ;  /* 0x0000000000f2781c */ /* 0x000fda0000f00577 */
[----:B------:R-:W-:Y:S05]  /*4c00*/  @P0 BRA `(.L_x_143) ;  /* 0x0000000400000947 */ /* 0x000fea0003800000 */
[----:B------:R-:W-:Y:S02]  /*4c10*/  ISETP.GE.AND P0, PT, R26, RZ, PT ;  /* 0x000000ff1a00720c */ /* 0x000fe40003f06270 */
[----:B------:R-:W-:-:S11]  /*4c20*/  ISETP.GE.AND P1, PT, R25, RZ, PT ;  /* 0x000000ff1900720c */ /* 0x000fd60003f26270 */
[----:B------:R-:W-:Y:S01]  /*4c30*/  @P0 MOV R23, RZ ;  /* 0x000000ff00170202 */ /* 0x000fe20000000f00 */
[----:B------:R-:W-:Y:S02]  /*4c40*/  @!P0 IMAD.MOV.U32 R23, RZ, RZ, -0x40 ;  /* 0xffffffc0ff178424 */ /* 0x000fe400078e00ff */
[----:B------:R-:W-:Y:S01]  /*4c50*/  @!P0 FFMA R3, R3, 1.84467440737095516160e+19, RZ ;  /* 0x5f80000003038823 */ /* 0x000fe200000000ff */
[----:B------:R-:W-:Y:S02]  /*4c60*/  @!P1 FFMA R0, R0, 1.84467440737095516160e+19, RZ ;  /* 0x5f80000000009823 */ /* 0x000fe400000000ff */
[----:B------:R-:W-:-:S07]  /*4c70*/  @!P1 IADD3 R23, PT, PT, R23, 0x40, RZ ;  /* 0x0000004017179810 */ /* 0x000fce0007ffe0ff */
.L_x_139:
[----:B------:R-:W-:Y:S01]  /*4c80*/  LEA R25, R22, 0xc0800000, 0x17 ;  /* 0xc080000016197811 */ /* 0x000fe200078eb8ff */
[----:B------:R-:W-:Y:S01]  /*4c90*/  VIADD R24, R24, 0xffffff81 ;  /* 0xffffff8118187836 */ /* 0x000fe20000000000 */
[----:B------:R-:W-:Y:S02]  /*4ca0*/  BSSY.RECONVERGENT B1, `(.L_x_144) ;  /* 0x0000035000017945 */ /* 0x000fe40003800200 */
[----:B------:R-:W-:Y:S02]  /*4cb0*/  IADD3 R28, PT, PT, -R25, R0, RZ ;  /* 0x00000000191c7210 */ /* 0x000fe40007ffe1ff */
[----:B------:R-:W-:Y:S02]  /*4cc0*/  IADD3 R22, PT, PT, R24, 0x7f, -R22 ;  /* 0x0000007f18167810 */ /* 0x000fe40007ffe816 */
[----:B------:R-:W0:Y:S01]  /*4cd0*/  MUFU.RCP R0, R28 ;  /* 0x0000001c00007308 */ /* 0x000e220000001000 */
[----:B------:R-:W-:Y:S01]  /*4ce0*/  FADD.FTZ R25, -R28, -RZ ;  /* 0x800000ff1c197221 */ /* 0x000fe20000010100 */
[----:B------:R-:W-:-:S03]  /*4cf0*/  IADD3 R23, PT, PT, R22, R23, RZ ;  /* 0x0000001716177210 */ /* 0x000fc60007ffe0ff */
[----:B0-----:R-:W-:-:S04]  /*4d00*/  FFMA R27, R0, R25, 1 ;  /* 0x3f800000001b7423 */ /* 0x001fc80000000019 */
[----:B------:R-:W-:Y:S01]  /*4d10*/  FFMA R27, R0, R27, R0 ;  /* 0x0000001b001b7223 */ /* 0x000fe20000000000 */
[----:B------:R-:W-:-:S04]  /*4d20*/  IMAD R0, R24, -0x800000, R3 ;  /* 0xff80000018007824 */ /* 0x000fc800078e0203 */
[----:B------:R-:W-:-:S04]  /*4d30*/  FFMA R26, R0, R27, RZ ;  /* 0x0000001b001a7223 */ /* 0x000fc800000000ff */
[----:B------:R-:W-:-:S04]  /*4d40*/  FFMA R3, R25, R26, R0 ;  /* 0x0000001a19037223 */ /* 0x000fc80000000000 */
[----:B------:R-:W-:-:S04]  /*4d50*/  FFMA R26, R27, R3, R26 ;  /* 0x000000031b1a7223 */ /* 0x000fc8000000001a */
[----:B------:R-:W-:-:S04]  /*4d60*/  FFMA R25, R25, R26, R0 ;  /* 0x0000001a19197223 */ /* 0x000fc80000000000 */
[----:B------:R-:W-:-:S05]  /*4d70*/  FFMA R0, R27, R25, R26 ;  /* 0x000000191b007223 */ /* 0x000fca000000001a */
[----:B------:R-:W-:-:S04]  /*4d80*/  SHF.R.U32.HI R3, RZ, 0x17, R0 ;  /* 0x00000017ff037819 */ /* 0x000fc80000011600 */
[----:B------:R-:W-:-:S04]  /*4d90*/  LOP3.LUT R22, R3, 0xff, RZ, 0xc0, !PT ;  /* 0x000000ff03167812 */ /* 0x000fc800078ec0ff */
[----:B------:R-:W-:-:S05]  /*4da0*/  IADD3 R3, PT, PT, R22, R23, RZ ;  /* 0x0000001716037210 */ /* 0x000fca0007ffe0ff */
[----:B------:R-:W-:-:S05]  /*4db0*/  VIADD R22, R3, 0xffffffff ;  /* 0xffffffff03167836 */ /* 0x000fca0000000000 */
[----:B------:R-:W-:-:S13]  /*4dc0*/  ISETP.GE.U32.AND P0, PT, R22, 0xfe, PT ;  /* 0x000000fe1600780c */ /* 0x000fda0003f06070 */
[----:B------:R-:W-:Y:S05]  /*4dd0*/  @!P0 BRA `(.L_x_145) ;  /* 0x0000000000808947 */ /* 0x000fea0003800000 */
[----:B------:R-:W-:-:S13]  /*4de0*/  ISETP.GT.AND P0, PT, R3, 0xfe, PT ;  /* 0x000000fe0300780c */ /* 0x000fda0003f04270 */
[----:B------:R-:W-:Y:S05]  /*4df0*/  @P0 BRA `(.L_x_146) ;  /* 0x00000000006c0947 */ /* 0x000fea0003800000 */
[----:B------:R-:W-:-:S13]  /*4e00*/  ISETP.GE.AND P0, PT, R3, 0x1, PT ;  /* 0x000000010300780c */ /* 0x000fda0003f06270 */
[----:B------:R-:W-:Y:S05]  /*4e10*/  @P0 BRA `(.L_x_147) ;  /* 0x0000000000740947 */ /* 0x000fea0003800000 */
[----:B------:R-:W-:Y:S02]  /*4e20*/  ISETP.GE.AND P0, PT, R3, -0x18, PT ;  /* 0xffffffe80300780c */ /* 0x000fe40003f06270 */
[----:B------:R-:W-:-:S11]  /*4e30*/  LOP3.LUT R0, R0, 0x80000000, RZ, 0xc0, !PT ;  /* 0x8000000000007812 */ /* 0x000fd600078ec0ff */
[----:B------:R-:W-:Y:S05]  /*4e40*/  @!P0 BRA `(.L_x_147) ;  /* 0x0000000000688947 */ /* 0x000fea0003800000 */
[CCC-:B------:R-:W-:Y:S01]  /*4e50*/  FFMA.RZ R22, R27.reuse, R25.reuse, R26.reuse ;  /* 0x000000191b167223 */ /* 0x1c0fe2000000c01a */
[CCC-:B------:R-:W-:Y:S01]  /*4e60*/  FFMA.RP R23, R27.reuse, R25.reuse, R26.reuse ;  /* 0x000000191b177223 */ /* 0x1c0fe2000000801a */
[----:B------:R-:W-:Y:S01]  /*4e70*/  FFMA.RM R26, R27, R25, R26 ;  /* 0x000000191b1a7223 */ /* 0x000fe2000000401a */
[C---:B------:R-:W-:Y:S02]  /*4e80*/  IADD3 R24, PT, PT, R3.reuse, 0x20, RZ ;  /* 0x0000002003187810 */ /* 0x040fe40007ffe0ff */
[----:B------:R-:W-:Y:S02]  /*4e90*/  LOP3.LUT R22, R22, 0x7fffff, RZ, 0xc0, !PT ;  /* 0x007fffff16167812 */ /* 0x000fe400078ec0ff */
[C---:B------:R-:W-:Y:S02]  /*4ea0*/  ISETP.NE.AND P2, PT, R3.reuse, RZ, PT ;  /* 0x000000ff0300720c */ /* 0x040fe40003f45270 */
[----:B------:R-:W-:Y:S02]  /*4eb0*/  LOP3.LUT R25, R22, 0x800000, RZ, 0xfc, !PT ;  /* 0x0080000016197812 */ /* 0x000fe400078efcff */
[----:B------:R-:W-:-:S02]  /*4ec0*/  ISETP.NE.AND P1, PT, R3, RZ, PT ;  /* 0x000000ff0300720c */ /* 0x000fc40003f25270 */
[----:B------:R-:W-:Y:S02]  /*4ed0*/  IADD3 R3, PT, PT, -R3, RZ, RZ ;  /* 0x000000ff03037210 */ /* 0x000fe40007ffe1ff */
[----:B------:R-:W-:Y:S02]  /*4ee0*/  SHF.L.U32 R24, R25, R24, RZ ;  /* 0x0000001819187219 */ /* 0x000fe400000006ff */
[----:B------:R-:W-:Y:S02]  /*4ef0*/  FSETP.NEU.FTZ.AND P0, PT, R23, R26, PT ;  /* 0x0000001a1700720b */ /* 0x000fe40003f1d000 */
[----:B------:R-:W-:Y:S02]  /*4f00*/  SEL R22, R3, RZ, P2 ;  /* 0x000000ff03167207 */ /* 0x000fe40001000000 */
[----:B------:R-:W-:Y:S02]  /*4f10*/  ISETP.NE.AND P1, PT, R24, RZ, P1 ;  /* 0x000000ff1800720c */ /* 0x000fe40000f25270 */
[----:B------:R-:W-:-:S02]  /*4f20*/  SHF.R.U32.HI R24, RZ, R22, R25 ;  /* 0x00000016ff187219 */ /* 0x000fc40000011619 */
[----:B------:R-:W-:Y:S02]  /*4f30*/  PLOP3.LUT P0, PT, P0, P1, PT, 0xf8, 0x8f ;  /* 0x00000000008f781c */ /* 0x000fe40000703f70 */
[----:B------:R-:W-:Y:S02]  /*4f40*/  SHF.R.U32.HI R22, RZ, 0x1, R24 ;  /* 0x00000001ff167819 */ /* 0x000fe40000011618 */
[----:B------:R-:W-:-:S04]  /*4f50*/  SEL R3, RZ, 0x1, !P0 ;  /* 0x00000001ff037807 */ /* 0x000fc80004000000 */
[----:B------:R-:W-:-:S04]  /*4f60*/  LOP3.LUT R3, R3, 0x1, R22, 0xf8, !PT ;  /* 0x0000000103037812 */ /* 0x000fc800078ef816 */
[----:B------:R-:W-:-:S05]  /*4f70*/  LOP3.LUT R3, R3, R24, RZ, 0xc0, !PT ;  /* 0x0000001803037212 */ /* 0x000fca00078ec0ff */
[----:B------:R-:W-:-:S05]  /*4f80*/  IMAD.IADD R3, R22, 0x1, R3 ;  /* 0x0000000116037824 */ /* 0x000fca00078e0203 */
[----:B------:R-:W-:Y:S01]  /*4f90*/  LOP3.LUT R0, R3, R0, RZ, 0xfc, !PT ;  /* 0x0000000003007212 */ /* 0x000fe200078efcff */
[----:B------:R-:W-:Y:S06]  /*4fa0*/  BRA `(.L_x_147) ;  /* 0x0000000000107947 */ /* 0x000fec0003800000 */
.L_x_146:
[----:B------:R-:W-:-:S04]  /*4fb0*/  LOP3.LUT R0, R0, 0x80000000, RZ, 0xc0, !PT ;  /* 0x8000000000007812 */ /* 0x000fc800078ec0ff */
[----:B------:R-:W-:Y:S01]  /*4fc0*/  LOP3.LUT R0, R0, 0x7f800000, RZ, 0xfc, !PT ;  /* 0x7f80000000007812 */ /* 0x000fe200078efcff */
[----:B------:R-:W-:Y:S06]  /*4fd0*/  BRA `(.L_x_147) ;  /* 0x0000000000047947 */ /* 0x000fec0003800000 */
.L_x_145:
[----:B------:R-:W-:-:S07]  /*4fe0*/  LEA R0, R23, R0, 0x17 ;  /* 0x0000000017007211 */ /* 0x000fce00078eb8ff */
.L_x_147:
[----:B------:R-:W-:Y:S05]  /*4ff0*/  BSYNC.RECONVERGENT B1 ;  /* 0x0000000000017941 */ /* 0x000fea0003800200 */
.L_x_144:
[----:B------:R-:W-:Y:S05]  /*5000*/  BRA `(.L_x_148) ;  /* 0x0000000000207947 */ /* 0x000fea0003800000 */
.L_x_143:
[----:B------:R-:W-:-:S04]  /*5010*/  LOP3.LUT R0, R0, 0x80000000, R3, 0x48, !PT ;  /* 0x8000000000007812 */ /* 0x000fc800078e4803 */
[----:B------:R-:W-:Y:S01]  /*5020*/  LOP3.LUT R0, R0, 0x7f800000, RZ, 0xfc, !PT ;  /* 0x7f80000000007812 */ /* 0x000fe200078efcff */
[----:B------:R-:W-:Y:S06]  /*5030*/  BRA `(.L_x_148) ;  /* 0x0000000000147947 */ /* 0x000fec0003800000 */
.L_x_142:
[----:B------:R-:W-:Y:S01]  /*5040*/  LOP3.LUT R0, R0, 0x80000000, R3, 0x48, !PT ;  /* 0x8000000000007812 */ /* 0x000fe200078e4803 */
[----:B------:R-:W-:Y:S06]  /*5050*/  BRA `(.L_x_148) ;  /* 0x00000000000c7947 */ /* 0x000fec0003800000 */
.L_x_141:
[----:B------:R-:W0:Y:S01]  /*5060*/  MUFU.RSQ R0, -QNAN ;  /* 0xffc0000000007908 */ /* 0x000e220000001400 */
[----:B------:R-:W-:Y:S05]  /*5070*/  BRA `(.L_x_148) ;  /* 0x0000000000047947 */ /* 0x000fea0003800000 */
.L_x_140:
[----:B------:R-:W-:-:S07]  /*5080*/  FADD.FTZ R0, R3, R0 ;  /* 0x0000000003007221 */ /* 0x000fce0000010000 */
.L_x_148:
[----:B------:R-:W-:Y:S05]  /*5090*/  BSYNC.RECONVERGENT B0 ;  /* 0x0000000000007941 */ /* 0x000fea0003800200 */
.L_x_138:
[----:B------:R-:W-:-:S04]  /*50a0*/  HFMA2 R3, -RZ, RZ, 0, 0 ;  /* 0x00000000ff037431 */ /* 0x000fc800000001ff */
[----:B0-----:R-:W-:Y:S05]  /*50b0*/  RET.REL.NODEC R2 `(compute_structural_te_features) ;  /* 0xffffffac02d07950 */ /* 0x001fea0003c3ffff */
.L_x_149:
[----:B------:R-:W-:-:S00]  /*50c0*/  BRA `(.L_x_149) ;  /* 0xfffffffc00fc7947 */ /* 0x000fc0000383ffff */
[----:B------:R-:W-:-:S00]  /*50d0*/  NOP ;  /* 0x0000000000007918 */ /* 0x000fc00000000000 */
        /* <DEDUP_REMOVED lines=10> */
.L_x_152:


//--------------------- .nv.shared.reserved.0     --------------------------
	.section	.nv.shared.reserved.0,"aw",@nobits
	.weak		__nv_reservedSMEM_offset_0_alias
	.size		__nv_reservedSMEM_offset_0_alias, 0, 64
	.other		__nv_reservedSMEM_offset_0_alias,@"STO_CUDA_RESERVED_SHARED STV_DEFAULT"
__nv_reservedSMEM_offset_0_alias:
	.zero		0
	.zero		64


//--------------------- .nv.constant0.compute_structural_te_features --------------------------
	.section	.nv.constant0.compute_structural_te_features,"a",@progbits
	.sectionflags	@""
	.align	4
.nv.constant0.compute_structural_te_features:
	.zero		944


//--------------------- SYMBOLS --------------------------

	.type		.nv.reservedSmem.offset0,@object
	.size		.nv.reservedSmem.offset0,0x4
